// auto-generated by cutlass_sweep.conv — config: {"arch": "sm_90", "cluster_m": 1, "cluster_n": 1, "conv_kind": "dgrad", "dtype": "fp16", "ndim": 2, "tile_k": 32, "tile_m": 256, "tile_n": 64}
#include "cutlass/cutlass.h"
#include "cute/tensor.hpp"
#include "cutlass/kernel_hardware_info.hpp"
#include "cutlass/conv/convolution.h"
#include "cutlass/conv/dispatch_policy.hpp"
#include "cutlass/conv/collective/collective_builder.hpp"
#include "cutlass/conv/kernel/conv_universal.hpp"
#include "cutlass/conv/device/conv_universal_adapter.hpp"
#include "cutlass/epilogue/collective/collective_builder.hpp"

using namespace cute;
using Elem = cutlass::half_t;
using Acc  = float;
using LayoutAB = cutlass::layout::TensorNHWC;
using LayoutC  = cutlass::layout::TensorNHWC;
constexpr auto ConvOp = cutlass::conv::Operator::kDgrad;
using TileShape    = Shape<_256, _64, Shape<_32>>;
using ClusterShape = Shape<_1, _1, _1>;

using CollectiveEpilogue = typename cutlass::epilogue::collective::CollectiveBuilder<
    cutlass::arch::Sm90, cutlass::arch::OpClassTensorOp,
    TileShape, ClusterShape,
    cutlass::epilogue::collective::EpilogueTileAuto,
    Acc, Acc,
    Elem, LayoutC, 128 / cutlass::sizeof_bits<Elem>::value,
    Elem, LayoutC, 128 / cutlass::sizeof_bits<Elem>::value,
    cutlass::epilogue::collective::EpilogueScheduleAuto
  >::CollectiveOp;

using CollectiveMainloop = typename cutlass::conv::collective::CollectiveBuilder<
    cutlass::arch::Sm90, cutlass::arch::OpClassTensorOp, ConvOp,
    Elem, LayoutAB, 128 / cutlass::sizeof_bits<Elem>::value,
    Elem, LayoutAB, 128 / cutlass::sizeof_bits<Elem>::value,
    Acc,
    TileShape, ClusterShape,
    cutlass::conv::collective::StageCountAutoCarveout<
        static_cast<int>(sizeof(typename CollectiveEpilogue::SharedStorage))>,
    cutlass::conv::collective::KernelScheduleAuto
  >::CollectiveOp;

using ProblemShape = cutlass::conv::ConvProblemShape<
    ConvOp, CollectiveMainloop::DispatchPolicy::NumSpatialDimensions>;
using ConvKernel = cutlass::conv::kernel::ConvUniversal<
    ProblemShape, CollectiveMainloop, CollectiveEpilogue>;
using Conv = cutlass::conv::device::ConvUniversalAdapter<ConvKernel>;

auto* _anchor = &cutlass::device_kernel<ConvKernel>;


// ===== COMPILED SASS (sm_90a) =====

	.target	sm_90a

	.elftype	@"ET_EXEC"


//--------------------- .note.nv.tkinfo           --------------------------
	.section	.note.nv.tkinfo,"",@"SHT_NOTE"
	.sectionflags	@"SHF_NOTE_NV_TKINFO"
	.tkinfo
        /*0018*/ 	.word	0x00000002
        /*0030*/ 	.string	""
        /*0030*/ 	.string	"ptxas"
        /*0030*/ 	.string	"Cuda compilation tools, release 13.0, V13.0.88"
        /*0030*/ 	.string	"Build cuda_13.0.r13.0/compiler.36424714_0"
        /*0030*/ 	.string	"-arch sm_90a -m 64 "



//--------------------- .note.nv.cuinfo           --------------------------
	.section	.note.nv.cuinfo,"",@"SHT_NOTE"
	.sectionflags	@"SHF_NOTE_NV_CUINFO"
        /*0018*/ 	.short	0x0002
        /*001a*/ 	.short	0x005a
        /*001c*/ 	.short	0x0082
	.zero		2


//--------------------- .nv.info                  --------------------------
	.section	.nv.info,"",@"SHT_CUDA_INFO"
	.align	4


	//----- nvinfo : EIATTR_REGCOUNT
	.align		4
        /*0000*/ 	.byte	0x04, 0x2f
        /*0002*/ 	.short	(.L_12 - .L_11)
	.align		4
.L_11:
        /*0004*/ 	.word	index@(_ZN7cutlass13device_kernelINS_4conv6kernel13ConvUniversalINS1_16ConvProblemShapeILNS1_8OperatorE1ELi2EEENS1_10collective14CollectiveConvINS1_46MainloopSm90TmaGmmaWarpSpecializedImplicitGemmILS5_1ELi11ELi2EN4cute5tupleIJNSA_1CILi1EEESD_SD_EEENS1_36KernelImplicitTmaWarpSpecializedSm90ELi1EEENSB_IJNSC_ILi256EEENSC_ILi64EEENSB_IJNSC_ILi32EEEEEEEEENS_6half_tESM_NSA_8TiledMMAINSA_8MMA_AtomIJNSA_4SM904GMMA25MMA_64x64x16_F32F16F16_SSILNSQ_5MajorE0ELSS_1ELNSQ_7ScaleInE1ELST_1EEEEEENSA_6LayoutISE_NSB_IJNSC_ILi0EEESX_SX_EEEEENSB_IJNSA_10UnderscoreES10_S10_EEEEENS7_6detail26Sm90ImplicitGemmTileTraitsINSA_20SM90_TMA_LOAD_IM2COLENSA_14ComposedLayoutINSA_7SwizzleILi2ELi4ELi3EEENSA_18smem_ptr_flag_bitsILi16EEENSW_INSB_IJNSB_IJNSC_ILi8EEESJ_EEENSB_IJSJ_SD_EEENSB_IJSD_NSC_ILi11EEEEEEEEENSB_IJNSB_IJSJ_SH_EEENSB_IJSD_SX_EEENSB_IJSX_NSC_ILi8192EEEEEEEEEEEEEvEENS14_INSA_13SM90_TMA_LOADENS16_INS17_ILi3ELi4ELi3EEES1A_NSW_INSB_IJNSB_IJSI_SD_EEENSB_IJS1B_NSC_ILi4EEEEEES1F_EEENSB_IJS1I_NSB_IJSI_NSC_ILi512EEEEEENSB_IJSX_NSC_ILi2048EEEEEEEEEEEEEvEEEENS_8epilogue10collective6detail29Sm90TmaWarpSpecializedAdapterINS25_15DefaultEpilogueISM_NSB_IJNSB_IJlllEEESD_SX_EEES2A_NS24_6thread17LinearCombinationISM_Li1EffLNS2B_9ScaleType4KindE0ELNS_15FloatRoundStyleE2ESM_EENS_4gemm15EpilogueDefaultEEEEEvvEEEEvNT_6ParamsE)
        /*0008*/ 	.word	0x0000009a


	//----- nvinfo : EIATTR_FRAME_SIZE
	.align		4
.L_12:
        /*000c*/ 	.byte	0x04, 0x11
        /*000e*/ 	.short	(.L_14 - .L_13)
	.align		4
.L_13:
        /*0010*/ 	.word	index@(_ZN7cutlass13device_kernelINS_4conv6kernel13ConvUniversalINS1_16ConvProblemShapeILNS1_8OperatorE1ELi2EEENS1_10collective14CollectiveConvINS1_46MainloopSm90TmaGmmaWarpSpecializedImplicitGemmILS5_1ELi11ELi2EN4cute5tupleIJNSA_1CILi1EEESD_SD_EEENS1_36KernelImplicitTmaWarpSpecializedSm90ELi1EEENSB_IJNSC_ILi256EEENSC_ILi64EEENSB_IJNSC_ILi32EEEEEEEEENS_6half_tESM_NSA_8TiledMMAINSA_8MMA_AtomIJNSA_4SM904GMMA25MMA_64x64x16_F32F16F16_SSILNSQ_5MajorE0ELSS_1ELNSQ_7ScaleInE1ELST_1EEEEEENSA_6LayoutISE_NSB_IJNSC_ILi0EEESX_SX_EEEEENSB_IJNSA_10UnderscoreES10_S10_EEEEENS7_6detail26Sm90ImplicitGemmTileTraitsINSA_20SM90_TMA_LOAD_IM2COLENSA_14ComposedLayoutINSA_7SwizzleILi2ELi4ELi3EEENSA_18smem_ptr_flag_bitsILi16EEENSW_INSB_IJNSB_IJNSC_ILi8EEESJ_EEENSB_IJSJ_SD_EEENSB_IJSD_NSC_ILi11EEEEEEEEENSB_IJNSB_IJSJ_SH_EEENSB_IJSD_SX_EEENSB_IJSX_NSC_ILi8192EEEEEEEEEEEEEvEENS14_INSA_13SM90_TMA_LOADENS16_INS17_ILi3ELi4ELi3EEES1A_NSW_INSB_IJNSB_IJSI_SD_EEENSB_IJS1B_NSC_ILi4EEEEEES1F_EEENSB_IJS1I_NSB_IJSI_NSC_ILi512EEEEEENSB_IJSX_NSC_ILi2048EEEEEEEEEEEEEvEEEENS_8epilogue10collective6detail29Sm90TmaWarpSpecializedAdapterINS25_15DefaultEpilogueISM_NSB_IJNSB_IJlllEEESD_SX_EEES2A_NS24_6thread17LinearCombinationISM_Li1EffLNS2B_9ScaleType4KindE0ELNS_15FloatRoundStyleE2ESM_EENS_4gemm15EpilogueDefaultEEEEEvvEEEEvNT_6ParamsE)
        /*0014*/ 	.word	0x00000000


	//----- nvinfo : EIATTR_MIN_STACK_SIZE
	.align		4
.L_14:
        /*0018*/ 	.byte	0x04, 0x12
        /*001a*/ 	.short	(.L_16 - .L_15)
	.align		4
.L_15:
        /*001c*/ 	.word	index@(_ZN7cutlass13device_kernelINS_4conv6kernel13ConvUniversalINS1_16ConvProblemShapeILNS1_8OperatorE1ELi2EEENS1_10collective14CollectiveConvINS1_46MainloopSm90TmaGmmaWarpSpecializedImplicitGemmILS5_1ELi11ELi2EN4cute5tupleIJNSA_1CILi1EEESD_SD_EEENS1_36KernelImplicitTmaWarpSpecializedSm90ELi1EEENSB_IJNSC_ILi256EEENSC_ILi64EEENSB_IJNSC_ILi32EEEEEEEEENS_6half_tESM_NSA_8TiledMMAINSA_8MMA_AtomIJNSA_4SM904GMMA25MMA_64x64x16_F32F16F16_SSILNSQ_5MajorE0ELSS_1ELNSQ_7ScaleInE1ELST_1EEEEEENSA_6LayoutISE_NSB_IJNSC_ILi0EEESX_SX_EEEEENSB_IJNSA_10UnderscoreES10_S10_EEEEENS7_6detail26Sm90ImplicitGemmTileTraitsINSA_20SM90_TMA_LOAD_IM2COLENSA_14ComposedLayoutINSA_7SwizzleILi2ELi4ELi3EEENSA_18smem_ptr_flag_bitsILi16EEENSW_INSB_IJNSB_IJNSC_ILi8EEESJ_EEENSB_IJSJ_SD_EEENSB_IJSD_NSC_ILi11EEEEEEEEENSB_IJNSB_IJSJ_SH_EEENSB_IJSD_SX_EEENSB_IJSX_NSC_ILi8192EEEEEEEEEEEEEvEENS14_INSA_13SM90_TMA_LOADENS16_INS17_ILi3ELi4ELi3EEES1A_NSW_INSB_IJNSB_IJSI_SD_EEENSB_IJS1B_NSC_ILi4EEEEEES1F_EEENSB_IJS1I_NSB_IJSI_NSC_ILi512EEEEEENSB_IJSX_NSC_ILi2048EEEEEEEEEEEEEvEEEENS_8epilogue10collective6detail29Sm90TmaWarpSpecializedAdapterINS25_15DefaultEpilogueISM_NSB_IJNSB_IJlllEEESD_SX_EEES2A_NS24_6thread17LinearCombinationISM_Li1EffLNS2B_9ScaleType4KindE0ELNS_15FloatRoundStyleE2ESM_EENS_4gemm15EpilogueDefaultEEEEEvvEEEEvNT_6ParamsE)
        /*0020*/ 	.word	0x00000000
.L_16:


//--------------------- .nv.compat                --------------------------
	.section	.nv.compat,"",@"SHT_CUDA_COMPAT_INFO"
	.align	4
        /*0000*/ 	.byte	0x02, 0x09, 0x01, 0x00, 0x02, 0x02, 0x04, 0x00, 0x02, 0x05, 0x05, 0x00, 0x03, 0x07, 0x01, 0x01
        /*0010*/ 	.byte	0x02, 0x03, 0x01, 0x00, 0x02, 0x06, 0x01, 0x00, 0x04, 0x0b, 0x08, 0x00, 0x00, 0x00, 0x00, 0x00
        /*0020*/ 	.byte	0x00, 0x00, 0x00, 0x00


//--------------------- .nv.info._ZN7cutlass13device_kernelINS_4conv6kernel13ConvUniversalINS1_16ConvProblemShapeILNS1_8OperatorE1ELi2EEENS1_10collective14CollectiveConvINS1_46MainloopSm90TmaGmmaWarpSpecializedImplicitGemmILS5_1ELi11ELi2EN4cute5tupleIJNSA_1CILi1EEESD_SD_EEENS1_36KernelImplicitTmaWarpSpecializedSm90ELi1EEENSB_IJNSC_ILi256EEENSC_ILi64EEENSB_IJNSC_ILi32EEEEEEEEENS_6half_tESM_NSA_8TiledMMAINSA_8MMA_AtomIJNSA_4SM904GMMA25MMA_64x64x16_F32F16F16_SSILNSQ_5MajorE0ELSS_1ELNSQ_7ScaleInE1ELST_1EEEEEENSA_6LayoutISE_NSB_IJNSC_ILi0EEESX_SX_EEEEENSB_IJNSA_10UnderscoreES10_S10_EEEEENS7_6detail26Sm90ImplicitGemmTileTraitsINSA_20SM90_TMA_LOAD_IM2COLENSA_14ComposedLayoutINSA_7SwizzleILi2ELi4ELi3EEENSA_18smem_ptr_flag_bitsILi16EEENSW_INSB_IJNSB_IJNSC_ILi8EEESJ_EEENSB_IJSJ_SD_EEENSB_IJSD_NSC_ILi11EEEEEEEEENSB_IJNSB_IJSJ_SH_EEENSB_IJSD_SX_EEENSB_IJSX_NSC_ILi8192EEEEEEEEEEEEEvEENS14_INSA_13SM90_TMA_LOADENS16_INS17_ILi3ELi4ELi3EEES1A_NSW_INSB_IJNSB_IJSI_SD_EEENSB_IJS1B_NSC_ILi4EEEEEES1F_EEENSB_IJS1I_NSB_IJSI_NSC_ILi512EEEEEENSB_IJSX_NSC_ILi2048EEEEEEEEEEEEEvEEEENS_8epilogue10collective6detail29Sm90TmaWarpSpecializedAdapterINS25_15DefaultEpilogueISM_NSB_IJNSB_IJlllEEESD_SX_EEES2A_NS24_6thread17LinearCombinationISM_Li1EffLNS2B_9ScaleType4KindE0ELNS_15FloatRoundStyleE2ESM_EENS_4gemm15EpilogueDefaultEEEEEvvEEEEvNT_6ParamsE --------------------------
	.section	.nv.info._ZN7cutlass13device_kernelINS_4conv6kernel13ConvUniversalINS1_16ConvProblemShapeILNS1_8OperatorE1ELi2EEENS1_10collective14CollectiveConvINS1_46MainloopSm90TmaGmmaWarpSpecializedImplicitGemmILS5_1ELi11ELi2EN4cute5tupleIJNSA_1CILi1EEESD_SD_EEENS1_36KernelImplicitTmaWarpSpecializedSm90ELi1EEENSB_IJNSC_ILi256EEENSC_ILi64EEENSB_IJNSC_ILi32EEEEEEEEENS_6half_tESM_NSA_8TiledMMAINSA_8MMA_AtomIJNSA_4SM904GMMA25MMA_64x64x16_F32F16F16_SSILNSQ_5MajorE0ELSS_1ELNSQ_7ScaleInE1ELST_1EEEEEENSA_6LayoutISE_NSB_IJNSC_ILi0EEESX_SX_EEEEENSB_IJNSA_10UnderscoreES10_S10_EEEEENS7_6detail26Sm90ImplicitGemmTileTraitsINSA_20SM90_TMA_LOAD_IM2COLENSA_14ComposedLayoutINSA_7SwizzleILi2ELi4ELi3EEENSA_18smem_ptr_flag_bitsILi16EEENSW_INSB_IJNSB_IJNSC_ILi8EEESJ_EEENSB_IJSJ_SD_EEENSB_IJSD_NSC_ILi11EEEEEEEEENSB_IJNSB_IJSJ_SH_EEENSB_IJSD_SX_EEENSB_IJSX_NSC_ILi8192EEEEEEEEEEEEEvEENS14_INSA_13SM90_TMA_LOADENS16_INS17_ILi3ELi4ELi3EEES1A_NSW_INSB_IJNSB_IJSI_SD_EEENSB_IJS1B_NSC_ILi4EEEEEES1F_EEENSB_IJS1I_NSB_IJSI_NSC_ILi512EEEEEENSB_IJSX_NSC_ILi2048EEEEEEEEEEEEEvEEEENS_8epilogue10collective6detail29Sm90TmaWarpSpecializedAdapterINS25_15DefaultEpilogueISM_NSB_IJNSB_IJlllEEESD_SX_EEES2A_NS24_6thread17LinearCombinationISM_Li1EffLNS2B_9ScaleType4KindE0ELNS_15FloatRoundStyleE2ESM_EENS_4gemm15EpilogueDefaultEEEEEvvEEEEvNT_6ParamsE,"",@"SHT_CUDA_INFO"
	.sectionflags	@""
	.align	4


	//----- nvinfo : EIATTR_CUDA_API_VERSION
	.align		4
        /*0000*/ 	.byte	0x04, 0x37
        /*0002*/ 	.short	(.L_18 - .L_17)
.L_17:
        /*0004*/ 	.word	0x00000082


	//----- nvinfo : EIATTR_KPARAM_INFO
	.align		4
.L_18:
        /*0008*/ 	.byte	0x04, 0x17
        /*000a*/ 	.short	(.L_20 - .L_19)
.L_19:
        /*000c*/ 	.word	0x00000000
        /*0010*/ 	.short	0x0000
        /*0012*/ 	.short	0x0070
        /*0014*/ 	.byte	0x00, 0xf0, 0x01, 0x0e


	//----- nvinfo : EIATTR_SPARSE_MMA_MASK
	.align		4
.L_20:
        /*0018*/ 	.byte	0x03, 0x50
        /*001a*/ 	.short	0x0000


	//----- nvinfo : EIATTR_MAXREG_COUNT
	.align		4
        /*001c*/ 	.byte	0x03, 0x1b
        /*001e*/ 	.short	0x00ff


	//----- nvinfo : EIATTR_NUM_BARRIERS
	.align		4
        /*0020*/ 	.byte	0x02, 0x4c
        /*0022*/ 	.byte	0x01
	.zero		1


	//----- nvinfo : EIATTR_MERCURY_ISA_VERSION
	.align		4
        /*0024*/ 	.byte	0x03, 0x5f
        /*0026*/ 	.short	0x0101


	//----- nvinfo : EIATTR_COOP_GROUP_MASK_REGIDS
	.align		4
        /*0028*/ 	.byte	0x04, 0x29
        /*002a*/ 	.short	(.L_22 - .L_21)


	//   ....[0]....
.L_21:
        /*002c*/ 	.word	0xffffffff


	//   ....[1]....
        /*0030*/ 	.word	0xffffffff


	//   ....[2]....
        /*0034*/ 	.word	0xffffffff


	//----- nvinfo : EIATTR_COOP_GROUP_INSTR_OFFSETS
	.align		4
.L_22:
        /*0038*/ 	.byte	0x04, 0x28
        /*003a*/ 	.short	(.L_24 - .L_23)


	//   ....[0]....
.L_23:
        /*003c*/ 	.word	0x00000060


	//   ....[1]....
        /*0040*/ 	.word	0x00000070


	//   ....[2]....
        /*0044*/ 	.word	0x00000130


	//----- nvinfo : EIATTR_MBARRIER_INSTR_OFFSETS
	.align		4
.L_24:
        /*0048*/ 	.byte	0x04, 0x39
        /*004a*/ 	.short	(.L_26 - .L_25)


	//   ....[0]....
.L_25:
        /*004c*/ 	.word	0x00000270
        /*0050*/ 	.word	0x000000ff
        /*0054*/ 	.word	0x00037000
        /*0058*/ 	.short	0x0100
        /*005a*/ 	.byte	0x08
	.zero		1


	//   ....[1]....
        /*005c*/ 	.word	0x00000280
        /*0060*/ 	.word	0x000000ff
        /*0064*/ 	.word	0x00037058
        /*0068*/ 	.short	0x0100
        /*006a*/ 	.byte	0x08
	.zero		1


	//   ....[2]....
        /*006c*/ 	.word	0x00000290
        /*0070*/ 	.word	0x000000ff
        /*0074*/ 	.word	0x00037008
        /*0078*/ 	.short	0x0100
        /*007a*/ 	.byte	0x08
	.zero		1


	//   ....[3]....
        /*007c*/ 	.word	0x000002a0
        /*0080*/ 	.word	0x000000ff
        /*0084*/ 	.word	0x00037060
        /*0088*/ 	.short	0x0100
        /*008a*/ 	.byte	0x08
	.zero		1


	//   ....[4]....
        /*008c*/ 	.word	0x000002b0
        /*0090*/ 	.word	0x000000ff
        /*0094*/ 	.word	0x00037010
        /*0098*/ 	.short	0x0100
        /*009a*/ 	.byte	0x08
	.zero		1


	//   ....[5]....
        /*009c*/ 	.word	0x000002c0
        /*00a0*/ 	.word	0x000000ff
        /*00a4*/ 	.word	0x00037068
        /*00a8*/ 	.short	0x0100
        /*00aa*/ 	.byte	0x08
	.zero		1


	//   ....[6]....
        /*00ac*/ 	.word	0x000002d0
        /*00b0*/ 	.word	0x000000ff
        /*00b4*/ 	.word	0x00037018
        /*00b8*/ 	.short	0x0100
        /*00ba*/ 	.byte	0x08
	.zero		1


	//   ....[7]....
        /*00bc*/ 	.word	0x000002e0
        /*00c0*/ 	.word	0x000000ff
        /*00c4*/ 	.word	0x00037070
        /*00c8*/ 	.short	0x0100
        /*00ca*/ 	.byte	0x08
	.zero		1


	//   ....[8]....
        /*00cc*/ 	.word	0x000002f0
        /*00d0*/ 	.word	0x000000ff
        /*00d4*/ 	.word	0x00037020
        /*00d8*/ 	.short	0x0100
        /*00da*/ 	.byte	0x08
	.zero		1


	//   ....[9]....
        /*00dc*/ 	.word	0x00000300
        /*00e0*/ 	.word	0x000000ff
        /*00e4*/ 	.word	0x00037078
        /*00e8*/ 	.short	0x0100
        /*00ea*/ 	.byte	0x08
	.zero		1


	//   ....[10]....
        /*00ec*/ 	.word	0x00000310
        /*00f0*/ 	.word	0x000000ff
        /*00f4*/ 	.word	0x00037028
        /*00f8*/ 	.short	0x0100
        /*00fa*/ 	.byte	0x08
	.zero		1


	//   ....[11]....
        /*00fc*/ 	.word	0x00000320
        /*0100*/ 	.word	0x000000ff
        /*0104*/ 	.word	0x00037080
        /*0108*/ 	.short	0x0100
        /*010a*/ 	.byte	0x08
	.zero		1


	//   ....[12]....
        /*010c*/ 	.word	0x00000330
        /*0110*/ 	.word	0x000000ff
        /*0114*/ 	.word	0x00037030
        /*0118*/ 	.short	0x0100
        /*011a*/ 	.byte	0x08
	.zero		1


	//   ....[13]....
        /*011c*/ 	.word	0x00000340
        /*0120*/ 	.word	0x000000ff
        /*0124*/ 	.word	0x00037088
        /*0128*/ 	.short	0x0100
        /*012a*/ 	.byte	0x08
	.zero		1


	//   ....[14]....
        /*012c*/ 	.word	0x00000350
        /*0130*/ 	.word	0x000000ff
        /*0134*/ 	.word	0x00037038
        /*0138*/ 	.short	0x0100
        /*013a*/ 	.byte	0x08
	.zero		1


	//   ....[15]....
        /*013c*/ 	.word	0x00000360
        /*0140*/ 	.word	0x000000ff
        /*0144*/ 	.word	0x00037090
        /*0148*/ 	.short	0x0100
        /*014a*/ 	.byte	0x08
	.zero		1


	//   ....[16]....
        /*014c*/ 	.word	0x00000370
        /*0150*/ 	.word	0x000000ff
        /*0154*/ 	.word	0x00037040
        /*0158*/ 	.short	0x0100
        /*015a*/ 	.byte	0x08
	.zero		1


	//   ....[17]....
        /*015c*/ 	.word	0x00000380
        /*0160*/ 	.word	0x000000ff
        /*0164*/ 	.word	0x00037098
        /*0168*/ 	.short	0x0100
        /*016a*/ 	.byte	0x08
	.zero		1


	//   ....[18]....
        /*016c*/ 	.word	0x00000390
        /*0170*/ 	.word	0x000000ff
        /*0174*/ 	.word	0x00037048
        /*0178*/ 	.short	0x0100
        /*017a*/ 	.byte	0x08
	.zero		1


	//   ....[19]....
        /*017c*/ 	.word	0x000003a0
        /*0180*/ 	.word	0x000000ff
        /*0184*/ 	.word	0x000370a0
        /*0188*/ 	.short	0x0100
        /*018a*/ 	.byte	0x08
	.zero		1


	//   ....[20]....
        /*018c*/ 	.word	0x000003b0
        /*0190*/ 	.word	0x000000ff
        /*0194*/ 	.word	0x00037050
        /*0198*/ 	.short	0x0100
        /*019a*/ 	.byte	0x08
	.zero		1


	//   ....[21]....
        /*019c*/ 	.word	0x000003c0
        /*01a0*/ 	.word	0x000000ff
        /*01a4*/ 	.word	0x000370a8
        /*01a8*/ 	.short	0x0100
        /*01aa*/ 	.byte	0x08
	.zero		1


	//   ....[22]....
        /*01ac*/ 	.word	0x00000cb0
        /*01b0*/ 	.word	0x00000005
        /*01b4*/ 	.word	0x00037000
        /*01b8*/ 	.short	0x010a
        /*01ba*/ 	.byte	0x3f
	.zero		1


	//   ....[23]....
        /*01bc*/ 	.word	0x00001110
        /*01c0*/ 	.word	0x00000006
        /*01c4*/ 	.word	0x00037000
        /*01c8*/ 	.short	0x010a
        /*01ca*/ 	.byte	0x3f
	.zero		1


	//   ....[24]....
        /*01cc*/ 	.word	0x00001410
        /*01d0*/ 	.word	0x000000ff
        /*01d4*/ 	.word	0x00000000
        /*01d8*/ 	.short	0x0101
        /*01da*/ 	.byte	0x07
	.zero		1


	//   ....[25]....
        /*01dc*/ 	.word	0x00001600
        /*01e0*/ 	.word	0x00000003
        /*01e4*/ 	.word	0x00000000
        /*01e8*/ 	.short	0x0101
        /*01ea*/ 	.byte	0x3f
	.zero		1


	//   ....[26]....
        /*01ec*/ 	.word	0x0000bc50
        /*01f0*/ 	.word	0x0000000c
        /*01f4*/ 	.word	0x00037058
        /*01f8*/ 	.short	0x010a
        /*01fa*/ 	.byte	0x3f
	.zero		1


	//   ....[27]....
        /*01fc*/ 	.word	0x0000c300
        /*0200*/ 	.word	0x00000004
        /*0204*/ 	.word	0x00000000
        /*0208*/ 	.short	0x010a
        /*020a*/ 	.byte	0x3f
	.zero		1


	//   ....[28]....
        /*020c*/ 	.word	0x0000c3b0
        /*0210*/ 	.word	0x00000000
        /*0214*/ 	.word	0x00000000
        /*0218*/ 	.short	0x010a
        /*021a*/ 	.byte	0x3f
	.zero		1


	//   ....[29]....
        /*021c*/ 	.word	0x0000c460
        /*0220*/ 	.word	0x00000000
        /*0224*/ 	.word	0x00000000
        /*0228*/ 	.short	0x010a
        /*022a*/ 	.byte	0x3f
	.zero		1


	//   ....[30]....
        /*022c*/ 	.word	0x0000c510
        /*0230*/ 	.word	0x00000000
        /*0234*/ 	.word	0x00000000
        /*0238*/ 	.short	0x010a
        /*023a*/ 	.byte	0x3f
	.zero		1


	//   ....[31]....
        /*023c*/ 	.word	0x0000c5c0
        /*0240*/ 	.word	0x00000000
        /*0244*/ 	.word	0x00000000
        /*0248*/ 	.short	0x010a
        /*024a*/ 	.byte	0x3f
	.zero		1


	//   ....[32]....
        /*024c*/ 	.word	0x0000c670
        /*0250*/ 	.word	0x00000000
        /*0254*/ 	.word	0x00000000
        /*0258*/ 	.short	0x010a
        /*025a*/ 	.byte	0x3f
	.zero		1


	//   ....[33]....
        /*025c*/ 	.word	0x0000c720
        /*0260*/ 	.word	0x00000000
        /*0264*/ 	.word	0x00000000
        /*0268*/ 	.short	0x010a
        /*026a*/ 	.byte	0x3f
	.zero		1


	//   ....[34]....
        /*026c*/ 	.word	0x0000c7d0
        /*0270*/ 	.word	0x00000000
        /*0274*/ 	.word	0x00000000
        /*0278*/ 	.short	0x010a
        /*027a*/ 	.byte	0x3f
	.zero		1


	//   ....[35]....
        /*027c*/ 	.word	0x0000c880
        /*0280*/ 	.word	0x00000000
        /*0284*/ 	.word	0x00000000
        /*0288*/ 	.short	0x010a
        /*028a*/ 	.byte	0x3f
	.zero		1


	//   ....[36]....
        /*028c*/ 	.word	0x0000c930
        /*0290*/ 	.word	0x00000000
        /*0294*/ 	.word	0x00000000
        /*0298*/ 	.short	0x010a
        /*029a*/ 	.byte	0x3f
	.zero		1


	//   ....[37]....
        /*029c*/ 	.word	0x0000c9e0
        /*02a0*/ 	.word	0x00000003
        /*02a4*/ 	.word	0x00000000
        /*02a8*/ 	.short	0x010a
        /*02aa*/ 	.byte	0x3f
	.zero		1


	//----- nvinfo : EIATTR_NUM_MBARRIERS
	.align		4
.L_26:
        /*02ac*/ 	.byte	0x03, 0x38
        /*02ae*/ 	.short	0x0016


	//----- nvinfo : EIATTR_EXIT_INSTR_OFFSETS
	.align		4
        /*02b0*/ 	.byte	0x04, 0x1c
        /*02b2*/ 	.short	(.L_28 - .L_27)


	//   ....[0]....
.L_27:
        /*02b4*/ 	.word	0x000007e0


	//   ....[1]....
        /*02b8*/ 	.word	0x00001700


	//   ....[2]....
        /*02bc*/ 	.word	0x000087a0


	//   ....[3]....
        /*02c0*/ 	.word	0x000087e0


	//   ....[4]....
        /*02c4*/ 	.word	0x0000ba30


	//   ....[5]....
        /*02c8*/ 	.word	0x0000ba70


	//   ....[6]....
        /*02cc*/ 	.word	0x0000ba90


	//   ....[7]....
        /*02d0*/ 	.word	0x0000c1f0


	//   ....[8]....
        /*02d4*/ 	.word	0x0000ca10


	//----- nvinfo : EIATTR_MAX_THREADS
	.align		4
.L_28:
        /*02d8*/ 	.byte	0x04, 0x05
        /*02da*/ 	.short	(.L_30 - .L_29)
.L_29:
        /*02dc*/ 	.word	0x00000100
        /*02e0*/ 	.word	0x00000001
        /*02e4*/ 	.word	0x00000001


	//----- nvinfo : EIATTR_CRS_STACK_SIZE
	.align		4
.L_30:
        /*02e8*/ 	.byte	0x04, 0x1e
        /*02ea*/ 	.short	(.L_32 - .L_31)
.L_31:
        /*02ec*/ 	.word	0x00000000


	//----- nvinfo : EIATTR_CBANK_PARAM_SIZE
	.align		4
.L_32:
        /*02f0*/ 	.byte	0x03, 0x19
        /*02f2*/ 	.short	0x03f0


	//----- nvinfo : EIATTR_PARAM_CBANK
	.align		4
        /*02f4*/ 	.byte	0x04, 0x0a
        /*02f6*/ 	.short	(.L_34 - .L_33)
	.align		4
.L_33:
        /*02f8*/ 	.word	index@(.nv.constant0._ZN7cutlass13device_kernelINS_4conv6kernel13ConvUniversalINS1_16ConvProblemShapeILNS1_8OperatorE1ELi2EEENS1_10collective14CollectiveConvINS1_46MainloopSm90TmaGmmaWarpSpecializedImplicitGemmILS5_1ELi11ELi2EN4cute5tupleIJNSA_1CILi1EEESD_SD_EEENS1_36KernelImplicitTmaWarpSpecializedSm90ELi1EEENSB_IJNSC_ILi256EEENSC_ILi64EEENSB_IJNSC_ILi32EEEEEEEEENS_6half_tESM_NSA_8TiledMMAINSA_8MMA_AtomIJNSA_4SM904GMMA25MMA_64x64x16_F32F16F16_SSILNSQ_5MajorE0ELSS_1ELNSQ_7ScaleInE1ELST_1EEEEEENSA_6LayoutISE_NSB_IJNSC_ILi0EEESX_SX_EEEEENSB_IJNSA_10UnderscoreES10_S10_EEEEENS7_6detail26Sm90ImplicitGemmTileTraitsINSA_20SM90_TMA_LOAD_IM2COLENSA_14ComposedLayoutINSA_7SwizzleILi2ELi4ELi3EEENSA_18smem_ptr_flag_bitsILi16EEENSW_INSB_IJNSB_IJNSC_ILi8EEESJ_EEENSB_IJSJ_SD_EEENSB_IJSD_NSC_ILi11EEEEEEEEENSB_IJNSB_IJSJ_SH_EEENSB_IJSD_SX_EEENSB_IJSX_NSC_ILi8192EEEEEEEEEEEEEvEENS14_INSA_13SM90_TMA_LOADENS16_INS17_ILi3ELi4ELi3EEES1A_NSW_INSB_IJNSB_IJSI_SD_EEENSB_IJS1B_NSC_ILi4EEEEEES1F_EEENSB_IJS1I_NSB_IJSI_NSC_ILi512EEEEEENSB_IJSX_NSC_ILi2048EEEEEEEEEEEEEvEEEENS_8epilogue10collective6detail29Sm90TmaWarpSpecializedAdapterINS25_15DefaultEpilogueISM_NSB_IJNSB_IJlllEEESD_SX_EEES2A_NS24_6thread17LinearCombinationISM_Li1EffLNS2B_9ScaleType4KindE0ELNS_15FloatRoundStyleE2ESM_EENS_4gemm15EpilogueDefaultEEEEEvvEEEEvNT_6ParamsE)
        /*02fc*/ 	.short	0x0210
        /*02fe*/ 	.short	0x03f0


	//----- nvinfo : EIATTR_SW_WAR
	.align		4
.L_34:
        /*0300*/ 	.byte	0x04, 0x36
        /*0302*/ 	.short	(.L_36 - .L_35)
.L_35:
        /*0304*/ 	.word	0x00000008
.L_36:


//--------------------- .nv.callgraph             --------------------------
	.section	.nv.callgraph,"",@"SHT_CUDA_CALLGRAPH"
	.align	4
	.sectionentsize	8
	.align		4
        /*0000*/ 	.word	0x00000000
	.align		4
        /*0004*/ 	.word	0xffffffff
	.align		4
        /*0008*/ 	.word	0x00000000
	.align		4
        /*000c*/ 	.word	0xfffffffe
	.align		4
        /*0010*/ 	.word	0x00000000
	.align		4
        /*0014*/ 	.word	0xfffffffd
	.align		4
        /*0018*/ 	.word	0x00000000
	.align		4
        /*001c*/ 	.word	0xfffffffc


//--------------------- .nv.constant4             --------------------------
	.section	.nv.constant4,"a",@progbits
	.align	8
	.align		8
.nv.constant4:
        /*0000*/ 	.dword	_ZN39_INTERNAL_7d3274ad_4_k_cu_2ed64a11_27754cuda3std3__45__cpo5beginE
	.align		8
        /*0008*/ 	.dword	_ZN39_INTERNAL_7d3274ad_4_k_cu_2ed64a11_27754cuda3std3__45__cpo3endE
	.align		8
        /*0010*/ 	.dword	_ZN39_INTERNAL_7d3274ad_4_k_cu_2ed64a11_27754cuda3std3__45__cpo6cbeginE
	.align		8
        /*0018*/ 	.dword	_ZN39_INTERNAL_7d3274ad_4_k_cu_2ed64a11_27754cuda3std3__45__cpo4cendE
	.align		8
        /*0020*/ 	.dword	_ZN39_INTERNAL_7d3274ad_4_k_cu_2ed64a11_27754cuda3std3__441_GLOBAL__N__7d3274ad_4_k_cu_2ed64a11_27756ignoreE
	.align		8
        /*0028*/ 	.dword	_ZN39_INTERNAL_7d3274ad_4_k_cu_2ed64a11_27754cuda3std3__419piecewise_constructE
	.align		8
        /*0030*/ 	.dword	_ZN39_INTERNAL_7d3274ad_4_k_cu_2ed64a11_27754cuda3std3__48in_placeE
	.align		8
        /*0038*/ 	.dword	_ZN39_INTERNAL_7d3274ad_4_k_cu_2ed64a11_27754cuda3std6ranges3__45__cpo4swapE
	.align		8
        /*0040*/ 	.dword	_ZN39_INTERNAL_7d3274ad_4_k_cu_2ed64a11_27754cuda3std6ranges3__45__cpo9iter_moveE
	.align		8
        /*0048*/ 	.dword	_ZN39_INTERNAL_7d3274ad_4_k_cu_2ed64a11_27754cute7productE
	.align		8
        /*0050*/ 	.dword	_ZN39_INTERNAL_7d3274ad_4_k_cu_2ed64a11_27754cute1_E


//--------------------- .text._ZN7cutlass13device_kernelINS_4conv6kernel13ConvUniversalINS1_16ConvProblemShapeILNS1_8OperatorE1ELi2EEENS1_10collective14CollectiveConvINS1_46MainloopSm90TmaGmmaWarpSpecializedImplicitGemmILS5_1ELi11ELi2EN4cute5tupleIJNSA_1CILi1EEESD_SD_EEENS1_36KernelImplicitTmaWarpSpecializedSm90ELi1EEENSB_IJNSC_ILi256EEENSC_ILi64EEENSB_IJNSC_ILi32EEEEEEEEENS_6half_tESM_NSA_8TiledMMAINSA_8MMA_AtomIJNSA_4SM904GMMA25MMA_64x64x16_F32F16F16_SSILNSQ_5MajorE0ELSS_1ELNSQ_7ScaleInE1ELST_1EEEEEENSA_6LayoutISE_NSB_IJNSC_ILi0EEESX_SX_EEEEENSB_IJNSA_10UnderscoreES10_S10_EEEEENS7_6detail26Sm90ImplicitGemmTileTraitsINSA_20SM90_TMA_LOAD_IM2COLENSA_14ComposedLayoutINSA_7SwizzleILi2ELi4ELi3EEENSA_18smem_ptr_flag_bitsILi16EEENSW_INSB_IJNSB_IJNSC_ILi8EEESJ_EEENSB_IJSJ_SD_EEENSB_IJSD_NSC_ILi11EEEEEEEEENSB_IJNSB_IJSJ_SH_EEENSB_IJSD_SX_EEENSB_IJSX_NSC_ILi8192EEEEEEEEEEEEEvEENS14_INSA_13SM90_TMA_LOADENS16_INS17_ILi3ELi4ELi3EEES1A_NSW_INSB_IJNSB_IJSI_SD_EEENSB_IJS1B_NSC_ILi4EEEEEES1F_EEENSB_IJS1I_NSB_IJSI_NSC_ILi512EEEEEENSB_IJSX_NSC_ILi2048EEEEEEEEEEEEEvEEEENS_8epilogue10collective6detail29Sm90TmaWarpSpecializedAdapterINS25_15DefaultEpilogueISM_NSB_IJNSB_IJlllEEESD_SX_EEES2A_NS24_6thread17LinearCombinationISM_Li1EffLNS2B_9ScaleType4KindE0ELNS_15FloatRoundStyleE2ESM_EENS_4gemm15EpilogueDefaultEEEEEvvEEEEvNT_6ParamsE --------------------------
	.section	.text._ZN7cutlass13device_kernelINS_4conv6kernel13ConvUniversalINS1_16ConvProblemShapeILNS1_8OperatorE1ELi2EEENS1_10collective14CollectiveConvINS1_46MainloopSm90TmaGmmaWarpSpecializedImplicitGemmILS5_1ELi11ELi2EN4cute5tupleIJNSA_1CILi1EEESD_SD_EEENS1_36KernelImplicitTmaWarpSpecializedSm90ELi1EEENSB_IJNSC_ILi256EEENSC_ILi64EEENSB_IJNSC_ILi32EEEEEEEEENS_6half_tESM_NSA_8TiledMMAINSA_8MMA_AtomIJNSA_4SM904GMMA25MMA_64x64x16_F32F16F16_SSILNSQ_5MajorE0ELSS_1ELNSQ_7ScaleInE1ELST_1EEEEEENSA_6LayoutISE_NSB_IJNSC_ILi0EEESX_SX_EEEEENSB_IJNSA_10UnderscoreES10_S10_EEEEENS7_6detail26Sm90ImplicitGemmTileTraitsINSA_20SM90_TMA_LOAD_IM2COLENSA_14ComposedLayoutINSA_7SwizzleILi2ELi4ELi3EEENSA_18smem_ptr_flag_bitsILi16EEENSW_INSB_IJNSB_IJNSC_ILi8EEESJ_EEENSB_IJSJ_SD_EEENSB_IJSD_NSC_ILi11EEEEEEEEENSB_IJNSB_IJSJ_SH_EEENSB_IJSD_SX_EEENSB_IJSX_NSC_ILi8192EEEEEEEEEEEEEvEENS14_INSA_13SM90_TMA_LOADENS16_INS17_ILi3ELi4ELi3EEES1A_NSW_INSB_IJNSB_IJSI_SD_EEENSB_IJS1B_NSC_ILi4EEEEEES1F_EEENSB_IJS1I_NSB_IJSI_NSC_ILi512EEEEEENSB_IJSX_NSC_ILi2048EEEEEEEEEEEEEvEEEENS_8epilogue10collective6detail29Sm90TmaWarpSpecializedAdapterINS25_15DefaultEpilogueISM_NSB_IJNSB_IJlllEEESD_SX_EEES2A_NS24_6thread17LinearCombinationISM_Li1EffLNS2B_9ScaleType4KindE0ELNS_15FloatRoundStyleE2ESM_EENS_4gemm15EpilogueDefaultEEEEEvvEEEEvNT_6ParamsE,"ax",@progbits
	.align	128
.text._ZN7cutlass13device_kernelINS_4conv6kernel13ConvUniversalINS1_16ConvProblemShapeILNS1_8OperatorE1ELi2EEENS1_10collective14CollectiveConvINS1_46MainloopSm90TmaGmmaWarpSpecializedImplicitGemmILS5_1ELi11ELi2EN4cute5tupleIJNSA_1CILi1EEESD_SD_EEENS1_36KernelImplicitTmaWarpSpecializedSm90ELi1EEENSB_IJNSC_ILi256EEENSC_ILi64EEENSB_IJNSC_ILi32EEEEEEEEENS_6half_tESM_NSA_8TiledMMAINSA_8MMA_AtomIJNSA_4SM904GMMA25MMA_64x64x16_F32F16F16_SSILNSQ_5MajorE0ELSS_1ELNSQ_7ScaleInE1ELST_1EEEEEENSA_6LayoutISE_NSB_IJNSC_ILi0EEESX_SX_EEEEENSB_IJNSA_10UnderscoreES10_S10_EEEEENS7_6detail26Sm90ImplicitGemmTileTraitsINSA_20SM90_TMA_LOAD_IM2COLENSA_14ComposedLayoutINSA_7SwizzleILi2ELi4ELi3EEENSA_18smem_ptr_flag_bitsILi16EEENSW_INSB_IJNSB_IJNSC_ILi8EEESJ_EEENSB_IJSJ_SD_EEENSB_IJSD_NSC_ILi11EEEEEEEEENSB_IJNSB_IJSJ_SH_EEENSB_IJSD_SX_EEENSB_IJSX_NSC_ILi8192EEEEEEEEEEEEEvEENS14_INSA_13SM90_TMA_LOADENS16_INS17_ILi3ELi4ELi3EEES1A_NSW_INSB_IJNSB_IJSI_SD_EEENSB_IJS1B_NSC_ILi4EEEEEES1F_EEENSB_IJS1I_NSB_IJSI_NSC_ILi512EEEEEENSB_IJSX_NSC_ILi2048EEEEEEEEEEEEEvEEEENS_8epilogue10collective6detail29Sm90TmaWarpSpecializedAdapterINS25_15DefaultEpilogueISM_NSB_IJNSB_IJlllEEESD_SX_EEES2A_NS24_6thread17LinearCombinationISM_Li1EffLNS2B_9ScaleType4KindE0ELNS_15FloatRoundStyleE2ESM_EENS_4gemm15EpilogueDefaultEEEEEvvEEEEvNT_6ParamsE:
        .type           _ZN7cutlass13device_kernelINS_4conv6kernel13ConvUniversalINS1_16ConvProblemShapeILNS1_8OperatorE1ELi2EEENS1_10collective14CollectiveConvINS1_46MainloopSm90TmaGmmaWarpSpecializedImplicitGemmILS5_1ELi11ELi2EN4cute5tupleIJNSA_1CILi1EEESD_SD_EEENS1_36KernelImplicitTmaWarpSpecializedSm90ELi1EEENSB_IJNSC_ILi256EEENSC_ILi64EEENSB_IJNSC_ILi32EEEEEEEEENS_6half_tESM_NSA_8TiledMMAINSA_8MMA_AtomIJNSA_4SM904GMMA25MMA_64x64x16_F32F16F16_SSILNSQ_5MajorE0ELSS_1ELNSQ_7ScaleInE1ELST_1EEEEEENSA_6LayoutISE_NSB_IJNSC_ILi0EEESX_SX_EEEEENSB_IJNSA_10UnderscoreES10_S10_EEEEENS7_6detail26Sm90ImplicitGemmTileTraitsINSA_20SM90_TMA_LOAD_IM2COLENSA_14ComposedLayoutINSA_7SwizzleILi2ELi4ELi3EEENSA_18smem_ptr_flag_bitsILi16EEENSW_INSB_IJNSB_IJNSC_ILi8EEESJ_EEENSB_IJSJ_SD_EEENSB_IJSD_NSC_ILi11EEEEEEEEENSB_IJNSB_IJSJ_SH_EEENSB_IJSD_SX_EEENSB_IJSX_NSC_ILi8192EEEEEEEEEEEEEvEENS14_INSA_13SM90_TMA_LOADENS16_INS17_ILi3ELi4ELi3EEES1A_NSW_INSB_IJNSB_IJSI_SD_EEENSB_IJS1B_NSC_ILi4EEEEEES1F_EEENSB_IJS1I_NSB_IJSI_NSC_ILi512EEEEEENSB_IJSX_NSC_ILi2048EEEEEEEEEEEEEvEEEENS_8epilogue10collective6detail29Sm90TmaWarpSpecializedAdapterINS25_15DefaultEpilogueISM_NSB_IJNSB_IJlllEEESD_SX_EEES2A_NS24_6thread17LinearCombinationISM_Li1EffLNS2B_9ScaleType4KindE0ELNS_15FloatRoundStyleE2ESM_EENS_4gemm15EpilogueDefaultEEEEEvvEEEEvNT_6ParamsE,@function
        .size           _ZN7cutlass13device_kernelINS_4conv6kernel13ConvUniversalINS1_16ConvProblemShapeILNS1_8OperatorE1ELi2EEENS1_10collective14CollectiveConvINS1_46MainloopSm90TmaGmmaWarpSpecializedImplicitGemmILS5_1ELi11ELi2EN4cute5tupleIJNSA_1CILi1EEESD_SD_EEENS1_36KernelImplicitTmaWarpSpecializedSm90ELi1EEENSB_IJNSC_ILi256EEENSC_ILi64EEENSB_IJNSC_ILi32EEEEEEEEENS_6half_tESM_NSA_8TiledMMAINSA_8MMA_AtomIJNSA_4SM904GMMA25MMA_64x64x16_F32F16F16_SSILNSQ_5MajorE0ELSS_1ELNSQ_7ScaleInE1ELST_1EEEEEENSA_6LayoutISE_NSB_IJNSC_ILi0EEESX_SX_EEEEENSB_IJNSA_10UnderscoreES10_S10_EEEEENS7_6detail26Sm90ImplicitGemmTileTraitsINSA_20SM90_TMA_LOAD_IM2COLENSA_14ComposedLayoutINSA_7SwizzleILi2ELi4ELi3EEENSA_18smem_ptr_flag_bitsILi16EEENSW_INSB_IJNSB_IJNSC_ILi8EEESJ_EEENSB_IJSJ_SD_EEENSB_IJSD_NSC_ILi11EEEEEEEEENSB_IJNSB_IJSJ_SH_EEENSB_IJSD_SX_EEENSB_IJSX_NSC_ILi8192EEEEEEEEEEEEEvEENS14_INSA_13SM90_TMA_LOADENS16_INS17_ILi3ELi4ELi3EEES1A_NSW_INSB_IJNSB_IJSI_SD_EEENSB_IJS1B_NSC_ILi4EEEEEES1F_EEENSB_IJS1I_NSB_IJSI_NSC_ILi512EEEEEENSB_IJSX_NSC_ILi2048EEEEEEEEEEEEEvEEEENS_8epilogue10collective6detail29Sm90TmaWarpSpecializedAdapterINS25_15DefaultEpilogueISM_NSB_IJNSB_IJlllEEESD_SX_EEES2A_NS24_6thread17LinearCombinationISM_Li1EffLNS2B_9ScaleType4KindE0ELNS_15FloatRoundStyleE2ESM_EENS_4gemm15EpilogueDefaultEEEEEvvEEEEvNT_6ParamsE,(.L_x_261 - _ZN7cutlass13device_kernelINS_4conv6kernel13ConvUniversalINS1_16ConvProblemShapeILNS1_8OperatorE1ELi2EEENS1_10collective14CollectiveConvINS1_46MainloopSm90TmaGmmaWarpSpecializedImplicitGemmILS5_1ELi11ELi2EN4cute5tupleIJNSA_1CILi1EEESD_SD_EEENS1_36KernelImplicitTmaWarpSpecializedSm90ELi1EEENSB_IJNSC_ILi256EEENSC_ILi64EEENSB_IJNSC_ILi32EEEEEEEEENS_6half_tESM_NSA_8TiledMMAINSA_8MMA_AtomIJNSA_4SM904GMMA25MMA_64x64x16_F32F16F16_SSILNSQ_5MajorE0ELSS_1ELNSQ_7ScaleInE1ELST_1EEEEEENSA_6LayoutISE_NSB_IJNSC_ILi0EEESX_SX_EEEEENSB_IJNSA_10UnderscoreES10_S10_EEEEENS7_6detail26Sm90ImplicitGemmTileTraitsINSA_20SM90_TMA_LOAD_IM2COLENSA_14ComposedLayoutINSA_7SwizzleILi2ELi4ELi3EEENSA_18smem_ptr_flag_bitsILi16EEENSW_INSB_IJNSB_IJNSC_ILi8EEESJ_EEENSB_IJSJ_SD_EEENSB_IJSD_NSC_ILi11EEEEEEEEENSB_IJNSB_IJSJ_SH_EEENSB_IJSD_SX_EEENSB_IJSX_NSC_ILi8192EEEEEEEEEEEEEvEENS14_INSA_13SM90_TMA_LOADENS16_INS17_ILi3ELi4ELi3EEES1A_NSW_INSB_IJNSB_IJSI_SD_EEENSB_IJS1B_NSC_ILi4EEEEEES1F_EEENSB_IJS1I_NSB_IJSI_NSC_ILi512EEEEEENSB_IJSX_NSC_ILi2048EEEEEEEEEEEEEvEEEENS_8epilogue10collective6detail29Sm90TmaWarpSpecializedAdapterINS25_15DefaultEpilogueISM_NSB_IJNSB_IJlllEEESD_SX_EEES2A_NS24_6thread17LinearCombinationISM_Li1EffLNS2B_9ScaleType4KindE0ELNS_15FloatRoundStyleE2ESM_EENS_4gemm15EpilogueDefaultEEEEEvvEEEEvNT_6ParamsE)
        .other          _ZN7cutlass13device_kernelINS_4conv6kernel13ConvUniversalINS1_16ConvProblemShapeILNS1_8OperatorE1ELi2EEENS1_10collective14CollectiveConvINS1_46MainloopSm90TmaGmmaWarpSpecializedImplicitGemmILS5_1ELi11ELi2EN4cute5tupleIJNSA_1CILi1EEESD_SD_EEENS1_36KernelImplicitTmaWarpSpecializedSm90ELi1EEENSB_IJNSC_ILi256EEENSC_ILi64EEENSB_IJNSC_ILi32EEEEEEEEENS_6half_tESM_NSA_8TiledMMAINSA_8MMA_AtomIJNSA_4SM904GMMA25MMA_64x64x16_F32F16F16_SSILNSQ_5MajorE0ELSS_1ELNSQ_7ScaleInE1ELST_1EEEEEENSA_6LayoutISE_NSB_IJNSC_ILi0EEESX_SX_EEEEENSB_IJNSA_10UnderscoreES10_S10_EEEEENS7_6detail26Sm90ImplicitGemmTileTraitsINSA_20SM90_TMA_LOAD_IM2COLENSA_14ComposedLayoutINSA_7SwizzleILi2ELi4ELi3EEENSA_18smem_ptr_flag_bitsILi16EEENSW_INSB_IJNSB_IJNSC_ILi8EEESJ_EEENSB_IJSJ_SD_EEENSB_IJSD_NSC_ILi11EEEEEEEEENSB_IJNSB_IJSJ_SH_EEENSB_IJSD_SX_EEENSB_IJSX_NSC_ILi8192EEEEEEEEEEEEEvEENS14_INSA_13SM90_TMA_LOADENS16_INS17_ILi3ELi4ELi3EEES1A_NSW_INSB_IJNSB_IJSI_SD_EEENSB_IJS1B_NSC_ILi4EEEEEES1F_EEENSB_IJS1I_NSB_IJSI_NSC_ILi512EEEEEENSB_IJSX_NSC_ILi2048EEEEEEEEEEEEEvEEEENS_8epilogue10collective6detail29Sm90TmaWarpSpecializedAdapterINS25_15DefaultEpilogueISM_NSB_IJNSB_IJlllEEESD_SX_EEES2A_NS24_6thread17LinearCombinationISM_Li1EffLNS2B_9ScaleType4KindE0ELNS_15FloatRoundStyleE2ESM_EENS_4gemm15EpilogueDefaultEEEEEvvEEEEvNT_6ParamsE,@"STO_CUDA_ENTRY STV_DEFAULT"
_ZN7cutlass13device_kernelINS_4conv6kernel13ConvUniversalINS1_16ConvProblemShapeILNS1_8OperatorE1ELi2EEENS1_10collective14CollectiveConvINS1_46MainloopSm90TmaGmmaWarpSpecializedImplicitGemmILS5_1ELi11ELi2EN4cute5tupleIJNSA_1CILi1EEESD_SD_EEENS1_36KernelImplicitTmaWarpSpecializedSm90ELi1EEENSB_IJNSC_ILi256EEENSC_ILi64EEENSB_IJNSC_ILi32EEEEEEEEENS_6half_tESM_NSA_8TiledMMAINSA_8MMA_AtomIJNSA_4SM904GMMA25MMA_64x64x16_F32F16F16_SSILNSQ_5MajorE0ELSS_1ELNSQ_7ScaleInE1ELST_1EEEEEENSA_6LayoutISE_NSB_IJNSC_ILi0EEESX_SX_EEEEENSB_IJNSA_10UnderscoreES10_S10_EEEEENS7_6detail26Sm90ImplicitGemmTileTraitsINSA_20SM90_TMA_LOAD_IM2COLENSA_14ComposedLayoutINSA_7SwizzleILi2ELi4ELi3EEENSA_18smem_ptr_flag_bitsILi16EEENSW_INSB_IJNSB_IJNSC_ILi8EEESJ_EEENSB_IJSJ_SD_EEENSB_IJSD_NSC_ILi11EEEEEEEEENSB_IJNSB_IJSJ_SH_EEENSB_IJSD_SX_EEENSB_IJSX_NSC_ILi8192EEEEEEEEEEEEEvEENS14_INSA_13SM90_TMA_LOADENS16_INS17_ILi3ELi4ELi3EEES1A_NSW_INSB_IJNSB_IJSI_SD_EEENSB_IJS1B_NSC_ILi4EEEEEES1F_EEENSB_IJS1I_NSB_IJSI_NSC_ILi512EEEEEENSB_IJSX_NSC_ILi2048EEEEEEEEEEEEEvEEEENS_8epilogue10collective6detail29Sm90TmaWarpSpecializedAdapterINS25_15DefaultEpilogueISM_NSB_IJNSB_IJlllEEESD_SX_EEES2A_NS24_6thread17LinearCombinationISM_Li1EffLNS2B_9ScaleType4KindE0ELNS_15FloatRoundStyleE2ESM_EENS_4gemm15EpilogueDefaultEEEEEvvEEEEvNT_6ParamsE:
[----:B------:R-:W-:Y:S01]  /*0000*/  LDC R1, c[0x0][0x28] ;  /* 0x00000a00ff017b82 */ /* 0x000fe20000000800 */
[----:B------:R-:W0:Y:S01]  /*0010*/  S2R R9, SR_TID.X ;  /* 0x0000000000097919 */ /* 0x000e220000002100 */
[----:B------:R-:W-:Y:S01]  /*0020*/  ELECT P0, URZ, PT ;  /* 0x00000000003f782f */ /* 0x000fe20003800000 */
[----:B------:R-:W-:Y:S01]  /*0030*/  BSSY B0, `(.L_x_0) ;  /* 0x000000f000007945 */ /* 0x000fe20003800000 */
[--C-:B0-----:R-:W-:Y:S02]  /*0040*/  SHF.R.U32.HI R0, RZ, 0x5, R9.reuse ;  /* 0x00000005ff007819 */ /* 0x101fe40000011609 */
[----:B------:R-:W-:-:S03]  /*0050*/  SHF.R.U32.HI R3, RZ, 0x7, R9 ;  /* 0x00000007ff037819 */ /* 0x000fc60000011609 */
[----:B------:R-:W0:Y:S04]  /*0060*/  SHFL.IDX PT, R2, R0, RZ, 0x1f ;  /* 0x00001fff00027589 */ /* 0x000e2800000e0000 */
[----:B------:R1:W2:Y:S01]  /*0070*/  SHFL.IDX PT, R7, R3, RZ, 0x1f ;  /* 0x00001fff03077589 */ /* 0x0002a200000e0000 */
[----:B0-----:R-:W-:-:S13]  /*0080*/  ISETP.NE.OR P0, PT, R2, RZ, !P0 ;  /* 0x000000ff0200720c */ /* 0x001fda0004705670 */
[----:B-12---:R-:W-:Y:S05]  /*0090*/  @P0 BRA `(.L_x_1) ;  /* 0x0000000000200947 */ /* 0x006fea0003800000 */
[----:B------:R-:W-:Y:S02]  /*00a0*/  ULDC.64 UR4, c[0x0][0x198] ;  /* 0x0000660000047ab9 */ /* 0x000fe40000000a00 */
[----:B------:R-:W-:Y:S02]  /*00b0*/  UIADD3 UR6, UP0, UR4, 0xf0, URZ ;  /* 0x000000f004067890 */ /* 0x000fe4000ff1e03f */
[----:B------:R-:W-:Y:S02]  /*00c0*/  UIADD3 UR4, UP1, UR4, 0x1f0, URZ ;  /* 0x000001f004047890 */ /* 0x000fe4000ff3e03f */
[----:B------:R-:W-:Y:S02]  /*00d0*/  UIADD3.X UR7, URZ, UR5, URZ, UP0, !UPT ;  /* 0x000000053f077290 */ /* 0x000fe400087fe43f */
[----:B------:R-:W-:-:S07]  /*00e0*/  UIADD3.X UR5, URZ, UR5, URZ, UP1, !UPT ;  /* 0x000000053f057290 */ /* 0x000fce0008ffe43f */
[----:B------:R0:W-:Y:S02]  /*00f0*/  UTMACCTL.PF [UR6] ;  /* 0x00000000060079b9 */ /* 0x0001e40008040000 */
[----:B------:R0:W-:Y:S02]  /*0100*/  UTMACCTL.PF [UR4] ;  /* 0x00000000040079b9 */ /* 0x0001e40008040000 */
[----:B0-----:R-:W-:Y:S01]  /*0110*/  NOP ;  /* 0x0000000000007918 */ /* 0x001fe20000000000 */
.L_x_1:
[----:B------:R-:W-:Y:S05]  /*0120*/  BSYNC B0 ;  /* 0x0000000000007941 */ /* 0x000fea0003800000 */
.L_x_0:
[----:B------:R-:W0:Y:S01]  /*0130*/  SHFL.IDX PT, R0, R0, RZ, 0x1f ;  /* 0x00001fff00007589 */ /* 0x000e2200000e0000 */
[----:B------:R-:W-:-:S04]  /*0140*/  SHF.R.S32.HI R3, RZ, 0x1f, R2 ;  /* 0x0000001fff037819 */ /* 0x000fc80000011402 */
[----:B------:R-:W-:Y:S02]  /*0150*/  LEA.HI R3, R3, R2, RZ, 0x2 ;  /* 0x0000000203037211 */ /* 0x000fe400078f10ff */
[----:B0-----:R-:W-:-:S13]  /*0160*/  ISETP.NE.AND P0, PT, R0, RZ, PT ;  /* 0x000000ff0000720c */ /* 0x001fda0003f05270 */
[----:B------:R-:W-:Y:S05]  /*0170*/  @P0 BRA `(.L_x_2) ;  /* 0x00000000009c0947 */ /* 0x000fea0003800000 */
[----:B------:R-:W-:Y:S01]  /*0180*/  ELECT P0, URZ, PT ;  /* 0x00000000003f782f */ /* 0x000fe20003800000 */
[----:B------:R-:W-:-:S12]  /*0190*/  BSSY B0, `(.L_x_2) ;  /* 0x0000025000007945 */ /* 0x000fd80003800000 */
[----:B------:R-:W-:Y:S05]  /*01a0*/  @!P0 BRA `(.L_x_3) ;  /* 0x00000000008c8947 */ /* 0x000fea0003800000 */
[----:B------:R-:W0:Y:S01]  /*01b0*/  S2UR UR8, SR_CgaCtaId ;  /* 0x00000000000879c3 */ /* 0x000e220000008800 */
[----:B------:R-:W-:Y:S01]  /*01c0*/  UMOV UR4, 0x400 ;  /* 0x0000040000047882 */ /* 0x000fe20000000000 */
[----:B------:R-:W-:Y:S01]  /*01d0*/  UMOV UR5, 0x1 ;  /* 0x0000000100057882 */ /* 0x000fe20000000000 */
[----:B------:R-:W-:Y:S02]  /*01e0*/  UMOV UR6, 0x80 ;  /* 0x0000008000067882 */ /* 0x000fe40000000000 */
[----:B------:R-:W-:-:S04]  /*01f0*/  UIADD3 UR6, -UR6, 0x100000, URZ ;  /* 0x0010000006067890 */ /* 0x000fc8000fffe13f */
[----:B------:R-:W-:Y:S02]  /*0200*/  USHF.L.U32 UR7, UR6, 0xb, URZ ;  /* 0x0000000b06077899 */ /* 0x000fe4000800063f */
[----:B------:R-:W-:Y:S02]  /*0210*/  USHF.L.U32 UR6, UR6, 0x1, URZ ;  /* 0x0000000106067899 */ /* 0x000fe4000800063f */
[----:B0-----:R-:W-:Y:S02]  /*0220*/  ULEA UR8, UR8, UR4, 0x18 ;  /* 0x0000000408087291 */ /* 0x001fe4000f8ec03f */
[----:B------:R-:W-:-:S04]  /*0230*/  UIADD3 UR4, -UR5, 0x100000, URZ ;  /* 0x0010000005047890 */ /* 0x000fc8000fffe13f */
[----:B------:R-:W-:Y:S02]  /*0240*/  USHF.L.U32 UR5, UR4, 0xb, URZ ;  /* 0x0000000b04057899 */ /* 0x000fe4000800063f */
[----:B------:R-:W-:Y:S01]  /*0250*/  USHF.L.U32 UR4, UR4, 0x1, URZ ;  /* 0x0000000104047899 */ /* 0x000fe2000800063f */
[----:B------:R-:W0:Y:S11]  /*0260*/  FENCE.VIEW.ASYNC.S ;  /* 0x00000000000073c6 */ /* 0x000e360000000000 */
[----:B0-----:R0:W1:Y:S01]  /*0270*/  SYNCS.EXCH.64 URZ, [UR8+0x37000], UR4 ;  /* 0x03700004083f75b2 */ /* 0x0010620008000100 */
[----:B------:R0:W2:Y:S01]  /*0280*/  SYNCS.EXCH.64 URZ, [UR8+0x37058], UR6 ;  /* 0x03705806083f75b2 */ /* 0x0000a20008000100 */
[----:B------:R0:W3:Y:S01]  /*0290*/  SYNCS.EXCH.64 URZ, [UR8+0x37008], UR4 ;  /* 0x03700804083f75b2 */ /* 0x0000e20008000100 */
[----:B------:R0:W4:Y:S01]  /*02a0*/  SYNCS.EXCH.64 URZ, [UR8+0x37060], UR6 ;  /* 0x03706006083f75b2 */ /* 0x0001220008000100 */
[----:B------:R0:W0:Y:S01]  /*02b0*/  SYNCS.EXCH.64 URZ, [UR8+0x37010], UR4 ;  /* 0x03701004083f75b2 */ /* 0x0000220008000100 */
        /* <DEDUP_REMOVED lines=17> */
[----:B------:R-:W-:Y:S01]  /*03d0*/  NOP ;  /* 0x0000000000007918 */ /* 0x000fe20000000000 */
.L_x_3:
[----:B0-----:R-:W-:Y:S05]  /*03e0*/  BSYNC B0 ;  /* 0x0000000000007941 */ /* 0x001fea0003800000 */
.L_x_2:
[----:B------:R-:W-:Y:S01]  /*03f0*/  ULDC.64 UR4, c[0x0][0x598] ;  /* 0x0001660000047ab9 */ /* 0x000fe20000000a00 */
[----:B------:R-:W-:Y:S01]  /*0400*/  LOP3.LUT R3, R3, 0xfffffffc, RZ, 0xc0, !PT ;  /* 0xfffffffc03037812 */ /* 0x000fe200078ec0ff */
[----:B------:R-:W-:Y:S01]  /*0410*/  NOP ;  /* 0x0000000000007918 */ /* 0x000fe20000000000 */
[----:B------:R-:W-:Y:S01]  /*0420*/  ISETP.NE.U32.AND P0, PT, RZ, UR4, PT ;  /* 0x00000004ff007c0c */ /* 0x000fe2000bf05070 */
[----:B------:R-:W-:Y:S01]  /*0430*/  NOP ;  /* 0x0000000000007918 */ /* 0x000fe20000000000 */
[----:B------:R-:W-:Y:S01]  /*0440*/  SHF.R.S32.HI R0, RZ, 0x1f, R9 ;  /* 0x0000001fff007819 */ /* 0x000fe20000011409 */
[----:B------:R-:W-:Y:S01]  /*0450*/  IMAD.IADD R6, R2, 0x1, -R3 ;  /* 0x0000000102067824 */ /* 0x000fe200078e0a03 */
[----:B-1234-:R-:W-:Y:S01]  /*0460*/  BAR.SYNC.DEFER_BLOCKING 0x0 ;  /* 0x0000000000007b1d */ /* 0x01efe20000010000 */
[----:B------:R-:W-:Y:S02]  /*0470*/  ISETP.NE.AND.EX P0, PT, RZ, UR5, PT, P0 ;  /* 0x00000005ff007c0c */ /* 0x000fe4000bf05300 */
[----:B------:R-:W-:-:S02]  /*0480*/  LEA.HI R0, R0, R9, RZ, 0x7 ;  /* 0x0000000900007211 */ /* 0x000fc400078f38ff */
[C---:B------:R-:W-:Y:S01]  /*0490*/  LOP3.LUT P1, RZ, R7.reuse, R6, RZ, 0xfc, !PT ;  /* 0x0000000607ff7212 */ /* 0x040fe2000782fcff */
[----:B------:R-:W-:Y:S01]  /*04a0*/  ULDC.64 UR12, c[0x0][0x208] ;  /* 0x00008200000c7ab9 */ /* 0x000fe20000000a00 */
[----:B------:R-:W-:Y:S02]  /*04b0*/  LOP3.LUT R0, R0, 0xffffff80, RZ, 0xc0, !PT ;  /* 0xffffff8000007812 */ /* 0x000fe400078ec0ff */
[----:B------:R-:W-:Y:S02]  /*04c0*/  ISETP.NE.AND P2, PT, R7, 0x1, PT ;  /* 0x000000010700780c */ /* 0x000fe40003f45270 */
[----:B------:R-:W-:Y:S01]  /*04d0*/  SEL R2, RZ, 0x1, P1 ;  /* 0x00000001ff027807 */ /* 0x000fe20000800000 */
[----:B------:R-:W-:-:S03]  /*04e0*/  IMAD.IADD R0, R9, 0x1, -R0 ;  /* 0x0000000109007824 */ /* 0x000fc600078e0a00 */
[----:B------:R-:W-:Y:S01]  /*04f0*/  SEL R2, R2, 0x2, P2 ;  /* 0x0000000202027807 */ /* 0x000fe20001000000 */
[----:B------:R-:W-:Y:S06]  /*0500*/  @!P0 BRA `(.L_x_4) ;  /* 0x00000000001c8947 */ /* 0x000fec0003800000 */
[----:B------:R-:W0:Y:S02]  /*0510*/  LDC.64 R4, c[0x0][0x598] ;  /* 0x00016600ff047b82 */ /* 0x000e240000000a00 */
[----:B0-----:R-:W2:Y:S02]  /*0520*/  LDG.E.64 R4, desc[UR12][R4.64] ;  /* 0x0000000c04047981 */ /* 0x001ea4000c1e1b00 */
[----:B--2---:R-:W-:-:S04]  /*0530*/  ISETP.NE.U32.AND P0, PT, R4, RZ, PT ;  /* 0x000000ff0400720c */ /* 0x004fc80003f05070 */
[----:B------:R-:W-:-:S13]  /*0540*/  ISETP.NE.AND.EX P0, PT, R5, RZ, PT, P0 ;  /* 0x000000ff0500720c */ /* 0x000fda0003f05300 */
[----:B------:R-:W-:Y:S05]  /*0550*/  @!P0 BRA `(.L_x_4) ;  /* 0x0000000000088947 */ /* 0x000fea0003800000 */
[----:B------:R2:W5:Y:S01]  /*0560*/  LD.E R11, desc[UR12][R4.64] ;  /* 0x0000000c040b7980 */ /* 0x000562000c101900 */
[----:B------:R-:W-:Y:S05]  /*0570*/  BRA `(.L_x_5) ;  /* 0x0000000000207947 */ /* 0x000fea0003800000 */
.L_x_4:
[----:B------:R-:W-:Y:S02]  /*0580*/  ULDC.64 UR4, c[0x0][0x588] ;  /* 0x0001620000047ab9 */ /* 0x000fe40000000a00 */
[----:B------:R-:W-:-:S04]  /*0590*/  ISETP.NE.U32.AND P0, PT, RZ, UR4, PT ;  /* 0x00000004ff007c0c */ /* 0x000fc8000bf05070 */
[----:B------:R-:W-:-:S13]  /*05a0*/  ISETP.NE.AND.EX P0, PT, RZ, UR5, PT, P0 ;  /* 0x00000005ff007c0c */ /* 0x000fda000bf05300 */
[----:B------:R-:W-:Y:S05]  /*05b0*/  @!P0 BRA `(.L_x_6) ;  /* 0x00000000000c8947 */ /* 0x000fea0003800000 */
[----:B------:R-:W0:Y:S02]  /*05c0*/  LDC.64 R4, c[0x0][0x588] ;  /* 0x00016200ff047b82 */ /* 0x000e240000000a00 */
[----:B0-----:R0:W5:Y:S01]  /*05d0*/  LDG.E R11, desc[UR12][R4.64] ;  /* 0x0000000c040b7981 */ /* 0x001162000c1e1900 */
[----:B------:R-:W-:Y:S05]  /*05e0*/  BRA `(.L_x_5) ;  /* 0x0000000000047947 */ /* 0x000fea0003800000 */
.L_x_6:
[----:B------:R-:W1:Y:S02]  /*05f0*/  LDC R11, c[0x0][0x580] ;  /* 0x00016000ff0b7b82 */ /* 0x000e640000000800 */
.L_x_5:
[----:B------:R-:W-:Y:S02]  /*0600*/  ULDC.64 UR4, c[0x0][0x5a0] ;  /* 0x0001680000047ab9 */ /* 0x000fe40000000a00 */
[----:B------:R-:W-:-:S04]  /*0610*/  ISETP.NE.U32.AND P0, PT, RZ, UR4, PT ;  /* 0x00000004ff007c0c */ /* 0x000fc8000bf05070 */
[----:B------:R-:W-:-:S13]  /*0620*/  ISETP.NE.AND.EX P0, PT, RZ, UR5, PT, P0 ;  /* 0x00000005ff007c0c */ /* 0x000fda000bf05300 */
[----:B------:R-:W-:Y:S05]  /*0630*/  @!P0 BRA `(.L_x_7) ;  /* 0x00000000001c8947 */ /* 0x000fea0003800000 */
[----:B0-2---:R-:W0:Y:S02]  /*0640*/  LDC.64 R4, c[0x0][0x5a0] ;  /* 0x00016800ff047b82 */ /* 0x005e240000000a00 */
[----:B0-----:R-:W2:Y:S02]  /*0650*/  LDG.E.64 R4, desc[UR12][R4.64] ;  /* 0x0000000c04047981 */ /* 0x001ea4000c1e1b00 */
[----:B--2---:R-:W-:-:S04]  /*0660*/  ISETP.NE.U32.AND P0, PT, R4, RZ, PT ;  /* 0x000000ff0400720c */ /* 0x004fc80003f05070 */
[----:B------:R-:W-:-:S13]  /*0670*/  ISETP.NE.AND.EX P0, PT, R5, RZ, PT, P0 ;  /* 0x000000ff0500720c */ /* 0x000fda0003f05300 */
[----:B------:R-:W-:Y:S05]  /*0680*/  @!P0 BRA `(.L_x_7) ;  /* 0x0000000000088947 */ /* 0x000fea0003800000 */
[----:B------:R0:W5:Y:S01]  /*0690*/  LD.E R14, desc[UR12][R4.64] ;  /* 0x0000000c040e7980 */ /* 0x000162000c101900 */
[----:B------:R-:W-:Y:S05]  /*06a0*/  BRA `(.L_x_8) ;  /* 0x0000000000207947 */ /* 0x000fea0003800000 */
.L_x_7:
[----:B------:R-:W-:Y:S02]  /*06b0*/  ULDC.64 UR4, c[0x0][0x590] ;  /* 0x0001640000047ab9 */ /* 0x000fe40000000a00 */
[----:B------:R-:W-:-:S04]  /*06c0*/  ISETP.NE.U32.AND P0, PT, RZ, UR4, PT ;  /* 0x00000004ff007c0c */ /* 0x000fc8000bf05070 */
[----:B------:R-:W-:-:S13]  /*06d0*/  ISETP.NE.AND.EX P0, PT, RZ, UR5, PT, P0 ;  /* 0x00000005ff007c0c */ /* 0x000fda000bf05300 */
[----:B------:R-:W-:Y:S05]  /*06e0*/  @!P0 BRA `(.L_x_9) ;  /* 0x00000000000c8947 */ /* 0x000fea0003800000 */
[----:B------:R-:W3:Y:S02]  /*06f0*/  LDC.64 R14, c[0x0][0x590] ;  /* 0x00016400ff0e7b82 */ /* 0x000ee40000000a00 */
[----:B---3--:R4:W5:Y:S01]  /*0700*/  LDG.E R14, desc[UR12][R14.64] ;  /* 0x0000000c0e0e7981 */ /* 0x008962000c1e1900 */
[----:B------:R-:W-:Y:S05]  /*0710*/  BRA `(.L_x_8) ;  /* 0x0000000000047947 */ /* 0x000fea0003800000 */
.L_x_9:
[----:B------:R-:W3:Y:S02]  /*0720*/  LDC R14, c[0x0][0x584] ;  /* 0x00016100ff0e7b82 */ /* 0x000ee40000000800 */
.L_x_8:
[----:B------:R-:W1:Y:S01]  /*0730*/  LDC R3, c[0x0][0x3c4] ;  /* 0x0000f100ff037b82 */ /* 0x000e620000000800 */
[----:B------:R-:W-:-:S07]  /*0740*/  ISETP.NE.AND P0, PT, R7, RZ, PT ;  /* 0x000000ff0700720c */ /* 0x000fce0003f05270 */
[----:B------:R-:W4:Y:S01]  /*0750*/  LDC.64 R12, c[0x0][0x3c8] ;  /* 0x0000f200ff0c7b82 */ /* 0x000f220000000a00 */
[----:B-1----:R-:W-:-:S05]  /*0760*/  VIADD R3, R3, 0x1f ;  /* 0x0000001f03037836 */ /* 0x002fca0000000000 */
[----:B0-2---:R-:W-:-:S04]  /*0770*/  SHF.R.S32.HI R4, RZ, 0x1f, R3 ;  /* 0x0000001fff047819 */ /* 0x005fc80000011403 */
[----:B------:R-:W-:-:S04]  /*0780*/  LEA.HI R4, R4, R3, RZ, 0x5 ;  /* 0x0000000304047211 */ /* 0x000fc800078f28ff */
[----:B------:R-:W-:-:S05]  /*0790*/  SHF.R.S32.HI R5, RZ, 0x5, R4 ;  /* 0x00000005ff057819 */ /* 0x000fca0000011404 */
[----:B----4-:R-:W-:-:S04]  /*07a0*/  IMAD R4, R5, R12, RZ ;  /* 0x0000000c05047224 */ /* 0x010fc800078e02ff */
[----:B------:R-:W-:Y:S01]  /*07b0*/  IMAD R3, R4, R13, RZ ;  /* 0x0000000d04037224 */ /* 0x000fe200078e02ff */
[----:B------:R-:W-:Y:S06]  /*07c0*/  @!P0 BRA `(.L_x_10) ;  /* 0x000000b000ac8947 */ /* 0x000fec0003800000 */
[----:B------:R-:W-:-:S13]  /*07d0*/  ISETP.NE.AND P0, PT, R7, 0x1, PT ;  /* 0x000000010700780c */ /* 0x000fda0003f05270 */
[----:B------:R-:W-:Y:S05]  /*07e0*/  @P0 EXIT ;  /* 0x000000000000094d */ /* 0x000fea0003800000 */
[----:B------:R-:W-:Y:S01]  /*07f0*/  ISETP.GE.AND P0, PT, R3, 0x1, PT ;  /* 0x000000010300780c */ /* 0x000fe20003f06270 */
[----:B------:R-:W-:Y:S01]  /*0800*/  UMOV UR4, URZ ;  /* 0x0000003f00047c82 */ /* 0x000fe20008000000 */
[----:B------:R-:W-:Y:S02]  /*0810*/  CS2R R54, SRZ ;  /* 0x0000000000367805 */ /* 0x000fe4000001ff00 */
[----:B------:R-:W-:Y:S02]  /*0820*/  CS2R R120, SRZ ;  /* 0x0000000000787805 */ /* 0x000fe4000001ff00 */
[----:B------:R-:W-:Y:S02]  /*0830*/  CS2R R122, SRZ ;  /* 0x00000000007a7805 */ /* 0x000fe4000001ff00 */
[----:B------:R-:W-:Y:S02]  /*0840*/  CS2R R124, SRZ ;  /* 0x00000000007c7805 */ /* 0x000fe4000001ff00 */
[----:B------:R-:W-:-:S02]  /*0850*/  CS2R R126, SRZ ;  /* 0x00000000007e7805 */ /* 0x000fc4000001ff00 */
[----:B------:R-:W-:Y:S02]  /*0860*/  CS2R R128, SRZ ;  /* 0x0000000000807805 */ /* 0x000fe4000001ff00 */
        /* <DEDUP_REMOVED lines=57> */
[----:B------:R-:W-:Y:S01]  /*0c00*/  CS2R R52, SRZ ;  /* 0x0000000000347805 */ /* 0x000fe2000001ff00 */
[----:B------:R-:W-:Y:S06]  /*0c10*/  @!P0 BRA `(.L_x_11) ;  /* 0x0000000000dc8947 */ /* 0x000fec0003800000 */
[----:B------:R-:W-:-:S04]  /*0c20*/  LOP3.LUT R4, R2, 0x1, RZ, 0xfc, !PT ;  /* 0x0000000102047812 */ /* 0x000fc800078efcff */
[----:B------:R-:W-:-:S13]  /*0c30*/  ISETP.NE.AND P1, PT, R4, 0x3, PT ;  /* 0x000000030400780c */ /* 0x000fda0003f25270 */
[----:B------:R-:W-:Y:S05]  /*0c40*/  @!P1 BRA `(.L_x_12) ;  /* 0x0000000000049947 */ /* 0x000fea0003800000 */
[----:B------:R-:W-:Y:S01]  /*0c50*/  BPT.TRAP 0x1 ;  /* 0x000000040000795c */ /* 0x000fe20000300000 */
.L_x_12:
[----:B------:R-:W0:Y:S01]  /*0c60*/  S2UR UR5, SR_CgaCtaId ;  /* 0x00000000000579c3 */ /* 0x000e220000008800 */
[----:B------:R-:W-:Y:S01]  /*0c70*/  SHF.L.U32 R4, RZ, 0x1f, RZ ;  /* 0x0000001fff047819 */ /* 0x000fe200000006ff */
[----:B------:R-:W-:Y:S02]  /*0c80*/  UMOV UR4, 0x400 ;  /* 0x0000040000047882 */ /* 0x000fe40000000000 */
[----:B0-----:R-:W-:-:S12]  /*0c90*/  ULEA UR5, UR5, UR4, 0x18 ;  /* 0x0000000405057291 */ /* 0x001fd8000f8ec03f */
.L_x_13:
[----:B0-----:R-:W-:-:S04]  /*0ca0*/  IMAD.U32 R5, RZ, RZ, UR5 ;  /* 0x00000005ff057e24 */ /* 0x001fc8000f8e00ff */
[----:B------:R0:W1:Y:S03]  /*0cb0*/  SYNCS.PHASECHK.TRANS64.TRYWAIT P1, [R5+URZ+0x37000], R4 ;  /* 0x03700004050075a7 */ /* 0x000066000802017f */
[----:B-1----:R-:W-:Y:S05]  /*0cc0*/  @!P1 NANOSLEEP.SYNCS 0x989680 ;  /* 0x009896800000995d */ /* 0x002fea0003900000 */
[----:B------:R-:W1:Y:S02]  /*0cd0*/  @!P1 SYNCS.PHASECHK.TRANS64 P1, [R5+URZ+0x37000], R4 ;  /* 0x03700004050095a7 */ /* 0x000e64000802007f */
[----:B-1----:R-:W-:Y:S05]  /*0ce0*/  @!P1 BRA `(.L_x_13) ;  /* 0xfffffffc00ec9947 */ /* 0x002fea000383ffff */
[----:B------:R-:W-:Y:S01]  /*0cf0*/  USHF.R.U32.HI UR4, URZ, 0x4, UR5 ;  /* 0x000000043f047899 */ /* 0x000fe20008011605 */
[----:B------:R-:W-:Y:S01]  /*0d00*/  WARPGROUP.ARRIVE ;  /* 0x00000000000079c5 */ /* 0x000fe20000000000 */
[----:B------:R-:W-:Y:S02]  /*0d10*/  UIADD3 UR5, UR5, 0x2c000, URZ ;  /* 0x0002c00005057890 */ /* 0x000fe4000fffe03f */
[----:B------:R-:W-:Y:S02]  /*0d20*/  ULOP3.LUT UR4, UR4, 0x3fff, URZ, 0xc0, !UPT ;  /* 0x00003fff04047892 */ /* 0x000fe4000f8ec03f */
[----:B------:R-:W-:Y:S02]  /*0d30*/  USHF.R.U32.HI UR5, URZ, 0x4, UR5 ;  /* 0x000000043f057899 */ /* 0x000fe40008011605 */
[----:B------:R-:W-:Y:S02]  /*0d40*/  ULOP3.LUT UR14, UR4, 0x10000, URZ, 0xfc, !UPT ;  /* 0x00010000040e7892 */ /* 0x000fe4000f8efc3f */
[----:B------:R-:W-:-:S02]  /*0d50*/  ULOP3.LUT UR8, UR5, 0x3fff, URZ, 0xc0, !UPT ;  /* 0x00003fff05087892 */ /* 0x000fc4000f8ec03f */
[----:B------:R-:W-:Y:S02]  /*0d60*/  UIADD3 UR9, UR14, 0x100, URZ ;  /* 0x000001000e097890 */ /* 0x000fe4000fffe03f */
[----:B------:R-:W-:Y:S01]  /*0d70*/  UIADD3 UR10, UR14, 0x200, URZ ;  /* 0x000002000e0a7890 */ /* 0x000fe2000fffe03f */
[----:B------:R-:W-:Y:S02]  /*0d80*/  UMOV UR7, 0x40000040 ;  /* 0x4000004000077882 */ /* 0x000fe40000000000 */
[----:B------:R-:W-:Y:S01]  /*0d90*/  UMOV UR6, UR8 ;  /* 0x0000000800067c82 */ /* 0x000fe20008000000 */
[----:B------:R-:W-:Y:S01]  /*0da0*/  UMOV UR4, UR14 ;  /* 0x0000000e00047c82 */ /* 0x000fe20008000000 */
[----:B------:R-:W-:Y:S01]  /*0db0*/  UMOV UR5, 0x80000020 ;  /* 0x8000002000057882 */ /* 0x000fe20000000000 */
[----:B------:R-:W-:Y:S01]  /*0dc0*/  UIADD3 UR11, UR14, 0x300, URZ ;  /* 0x000003000e0b7890 */ /* 0x000fe2000fffe03f */
[----:B------:R-:W-:Y:S01]  /*0dd0*/  HGMMA.64x64x16.F32 R120, gdesc[UR4].tnspB, RZ, !UPT ;  /* 0x40e00000047879f0 */ /* 0x000fe2000c7008ff */
        /* <DEDUP_REMOVED lines=9> */
[----:B------:R-:W-:-:S02]  /*0e70*/  UMOV UR5, 0x80000020 ;  /* 0x8000002000057882 */ /* 0x000fc40000000000 */
[----:B------:R-:W-:Y:S01]  /*0e80*/  HGMMA.64x64x16.F32 R24, gdesc[UR4].tnspB, RZ, !UPT ;  /* 0x40e00000041879f0 */ /* 0x000fe2000c7008ff */
[----:B------:R-:W-:Y:S02]  /*0e90*/  UIADD3 UR4, UR14, 0x2, URZ ;  /* 0x000000020e047890 */ /* 0x000fe4000fffe03f */
[----:B------:R-:W-:Y:S02]  /*0ea0*/  UIADD3 UR6, UR8, 0x80, URZ ;  /* 0x0000008008067890 */ /* 0x000fe4000fffe03f */
[----:B------:R-:W-:Y:S01]  /*0eb0*/  UIADD3 UR8, UR14, 0x102, URZ ;  /* 0x000001020e087890 */ /* 0x000fe2000fffe03f */
[----:B------:R-:W-:Y:S01]  /*0ec0*/  UMOV UR5, 0x80000020 ;  /* 0x8000002000057882 */ /* 0x000fe20000000000 */
[----:B------:R-:W-:-:S05]  /*0ed0*/  UMOV UR7, 0x40000040 ;  /* 0x4000004000077882 */ /* 0x000fca0000000000 */
[----:B------:R-:W-:Y:S01]  /*0ee0*/  HGMMA.64x64x16.F32 R120, gdesc[UR4].tnspB, R120 ;  /* 0x40e00000047879f0 */ /* 0x000fe20008700878 */
[----:B------:R-:W-:Y:S01]  /*0ef0*/  UMOV UR4, UR8 ;  /* 0x0000000800047c82 */ /* 0x000fe20008000000 */
[----:B------:R-:W-:Y:S02]  /*0f00*/  UMOV UR5, 0x80000020 ;  /* 0x8000002000057882 */ /* 0x000fe40000000000 */
[----:B------:R-:W-:Y:S01]  /*0f10*/  HGMMA.64x64x16.F32 R88, gdesc[UR4].tnspB, R88 ;  /* 0x40e00000045879f0 */ /* 0x000fe20008700858 */
[----:B------:R-:W-:Y:S01]  /*0f20*/  UMOV UR4, UR9 ;  /* 0x0000000900047c82 */ /* 0x000fe20008000000 */
[----:B------:R-:W-:Y:S02]  /*0f30*/  UMOV UR5, 0x80000020 ;  /* 0x8000002000057882 */ /* 0x000fe40000000000 */
[----:B------:R-:W-:Y:S01]  /*0f40*/  HGMMA.64x64x16.F32 R56, gdesc[UR4].tnspB, R56 ;  /* 0x40e00000043879f0 */ /* 0x000fe20008700838 */
[----:B------:R-:W-:Y:S01]  /*0f50*/  UMOV UR4, UR10 ;  /* 0x0000000a00047c82 */ /* 0x000fe20008000000 */
[----:B------:R-:W-:-:S02]  /*0f60*/  UMOV UR5, 0x80000020 ;  /* 0x8000002000057882 */ /* 0x000fc40000000000 */
[----:B------:R-:W-:Y:S01]  /*0f70*/  HGMMA.64x64x16.F32 R24, gdesc[UR4].tnspB, R24, gsb0 ;  /* 0x40e00000041879f0 */ /* 0x000fe20008000818 */
[----:B------:R-:W-:-:S05]  /*0f80*/  UMOV UR4, 0x1 ;  /* 0x0000000100047882 */ /* 0x000fca0000000000 */
.L_x_11:
[----:B0-----:R-:W-:-:S05]  /*0f90*/  VIMNMX R4, R3, 0x1, PT ;  /* 0x0000000103047848 */ /* 0x001fca0003fe0100 */
[----:B------:R-:W-:-:S05]  /*0fa0*/  IMAD.IADD R3, R3, 0x1, -R4 ;  /* 0x0000000103037824 */ /* 0x000fca00078e0a04 */
[----:B------:R-:W-:-:S13]  /*0fb0*/  ISETP.GE.AND P1, PT, R3, 0x1, PT ;  /* 0x000000010300780c */ /* 0x000fda0003f26270 */
[----:B------:R-:W-:Y:S05]  /*0fc0*/  @!P1 BRA `(.L_x_14) ;  /* 0x00000004004c9947 */ /* 0x000fea0003800000 */
[----:B------:R-:W0:Y:S01]  /*0fd0*/  S2UR UR5, SR_CgaCtaId ;  /* 0x00000000000579c3 */ /* 0x000e220000008800 */
[----:B------:R-:W-:Y:S01]  /*0fe0*/  UMOV UR6, 0x400 ;  /* 0x0000040000067882 */ /* 0x000fe20000000000 */
[----:B------:R-:W-:Y:S01]  /*0ff0*/  LOP3.LUT R8, R2, 0x1, RZ, 0xfc, !PT ;  /* 0x0000000102087812 */ /* 0x000fe200078efcff */
[----:B------:R-:W-:Y:S01]  /*1000*/  IMAD.MOV.U32 R7, RZ, RZ, RZ ;  /* 0x000000ffff077224 */ /* 0x000fe200078e00ff */
[----:B------:R-:W-:Y:S01]  /*1010*/  UISETP.NE.U32.AND UP0, UPT, UR4, URZ, UPT ;  /* 0x0000003f0400728c */ /* 0x000fe2000bf05070 */
[----:B------:R-:W-:Y:S01]  /*1020*/  IMAD.MOV.U32 R4, RZ, RZ, R3 ;  /* 0x000000ffff047224 */ /* 0x000fe200078e0003 */
[----:B0-----:R-:W-:-:S04]  /*1030*/  ULEA UR6, UR5, UR6, 0x18 ;  /* 0x0000000605067291 */ /* 0x001fc8000f8ec03f */
[----:B------:R-:W-:Y:S02]  /*1040*/  UIADD3 UR5, UR6, 0x2c000, URZ ;  /* 0x0002c00006057890 */ /* 0x000fe4000fffe03f */
[----:B------:R-:W-:Y:S02]  /*1050*/  USHF.R.U32.HI UR7, URZ, 0x4, UR6 ;  /* 0x000000043f077899 */ /* 0x000fe40008011606 */
[----:B------:R-:W-:Y:S02]  /*1060*/  USHF.R.U32.HI UR5, URZ, 0x4, UR5 ;  /* 0x000000043f057899 */ /* 0x000fe40008011605 */
[----:B------:R-:W-:Y:S02]  /*1070*/  ULOP3.LUT UR7, UR7, 0x3fff, URZ, 0xc0, !UPT ;  /* 0x00003fff07077892 */ /* 0x000fe4000f8ec03f */
[----:B------:R-:W-:Y:S02]  /*1080*/  ULOP3.LUT UR18, UR5, 0x3fff, URZ, 0xc0, !UPT ;  /* 0x00003fff05127892 */ /* 0x000fe4000f8ec03f */
[----:B------:R-:W-:Y:S01]  /*1090*/  ULOP3.LUT UR19, UR7, 0x10000, URZ, 0xfc, !UPT ;  /* 0x0001000007137892 */ /* 0x000fe2000f8efc3f */
[----:B------:R-:W-:-:S11]  /*10a0*/  UMOV UR5, URZ ;  /* 0x0000003f00057c82 */ /* 0x000fd60008000000 */
.L_x_19:
[----:B------:R-:W-:-:S13]  /*10b0*/  ISETP.NE.AND P2, PT, R8, 0x3, PT ;  /* 0x000000030800780c */ /* 0x000fda0003f45270 */
[----:B0-----:R-:W-:Y:S05]  /*10c0*/  @!P2 BRA `(.L_x_15) ;  /* 0x000000000004a947 */ /* 0x001fea0003800000 */
[----:B------:R-:W-:Y:S01]  /*10d0*/  BPT.TRAP 0x1 ;  /* 0x000000040000795c */ /* 0x000fe20000300000 */
.L_x_15:
[----:B------:R-:W-:Y:S01]  /*10e0*/  SHF.L.U32 R5, R7, 0x1f, RZ ;  /* 0x0000001f07057819 */ /* 0x000fe200000006ff */
[----:B------:R-:W-:-:S12]  /*10f0*/  ULEA UR7, UR4, UR6, 0x3 ;  /* 0x0000000604077291 */ /* 0x000fd8000f8e183f */
.L_x_16:
[----:B0-----:R-:W-:-:S04]  /*1100*/  IMAD.U32 R6, RZ, RZ, UR7 ;  /* 0x00000007ff067e24 */ /* 0x001fc8000f8e00ff */
[----:B------:R0:W1:Y:S03]  /*1110*/  SYNCS.PHASECHK.TRANS64.TRYWAIT P1, [R6+URZ+0x37000], R5 ;  /* 0x03700005060075a7 */ /* 0x000066000802017f */
[----:B-1----:R-:W-:Y:S05]  /*1120*/  @!P1 NANOSLEEP.SYNCS 0x989680 ;  /* 0x009896800000995d */ /* 0x002fea0003900000 */
[----:B------:R-:W1:Y:S02]  /*1130*/  @!P1 SYNCS.PHASECHK.TRANS64 P1, [R6+URZ+0x37000], R5 ;  /* 0x03700005060095a7 */ /* 0x000e64000802007f */
[----:B-1----:R-:W-:Y:S05]  /*1140*/  @!P1 BRA `(.L_x_16) ;  /* 0xfffffffc00ec9947 */ /* 0x002fea000383ffff */
[----:B------:R-:W-:Y:S01]  /*1150*/  ULEA UR7, UR4, UR19, 0xa ;  /* 0x0000001304077291 */ /* 0x000fe2000f8e503f */
[----:B------:R-:W-:Y:S01]  /*1160*/  WARPGROUP.ARRIVE ;  /* 0x00000000000079c5 */ /* 0x000fe20000000000 */
[----:B------:R-:W-:Y:S02]  /*1170*/  ULEA UR14, UR4, UR18, 0x8 ;  /* 0x00000012040e7291 */ /* 0x000fe4000f8e403f */
[----:B------:R-:W-:Y:S02]  /*1180*/  UIADD3 UR15, UR7, 0x100, URZ ;  /* 0x00000100070f7890 */ /* 0x000fe4000fffe03f */
[----:B------:R-:W-:Y:S02]  /*1190*/  UIADD3 UR16, UR7, 0x200, URZ ;  /* 0x0000020007107890 */ /* 0x000fe4000fffe03f */
[----:B------:R-:W-:Y:S01]  /*11a0*/  UMOV UR8, UR7 ;  /* 0x0000000700087c82 */ /* 0x000fe20008000000 */
[----:B------:R-:W-:Y:S01]  /*11b0*/  UMOV UR9, 0x80000020 ;  /* 0x8000002000097882 */ /* 0x000fe20000000000 */
[----:B------:R-:W-:Y:S01]  /*11c0*/  UMOV UR10, UR14 ;  /* 0x0000000e000a7c82 */ /* 0x000fe20008000000 */
[----:B------:R-:W-:Y:S01]  /*11d0*/  UMOV UR11, 0x40000040 ;  /* 0x40000040000b7882 */ /* 0x000fe20000000000 */
[----:B------:R-:W-:Y:S01]  /*11e0*/  UIADD3 UR17, UR7, 0x300, URZ ;  /* 0x0000030007117890 */ /* 0x000fe2000fffe03f */
[----:B------:R-:W-:Y:S01]  /*11f0*/  HGMMA.64x64x16.F32 R120, gdesc[UR8].tnspB, R120, UP0 ;  /* 0x40e00000087879f0 */ /* 0x000fe2000bf00878 */
[----:B------:R-:W-:Y:S01]  /*1200*/  UMOV UR8, UR15 ;  /* 0x0000000f00087c82 */ /* 0x000fe20008000000 */
[----:B------:R-:W-:Y:S01]  /*1210*/  UMOV UR9, 0x80000020 ;  /* 0x8000002000097882 */ /* 0x000fe20000000000 */
[----:B------:R-:W-:Y:S01]  /*1220*/  UIADD3 UR15, UR7, 0x202, URZ ;  /* 0x00000202070f7890 */ /* 0x000fe2000fffe03f */
[----:B------:R-:W-:Y:S01]  /*1230*/  HGMMA.64x64x16.F32 R88, gdesc[UR8].tnspB, R88, UP0 ;  /* 0x40e00000085879f0 */ /* 0x000fe2000bf00858 */
[----:B------:R-:W-:Y:S01]  /*1240*/  UMOV UR8, UR16 ;  /* 0x0000001000087c82 */ /* 0x000fe20008000000 */
[----:B------:R-:W-:-:S02]  /*1250*/  UMOV UR9, 0x80000020 ;  /* 0x8000002000097882 */ /* 0x000fc40000000000 */
[----:B------:R-:W-:Y:S01]  /*1260*/  HGMMA.64x64x16.F32 R56, gdesc[UR8].tnspB, R56, UP0 ;  /* 0x40e00000083879f0 */ /* 0x000fe2000bf00838 */
[----:B------:R-:W-:Y:S01]  /*1270*/  UMOV UR8, UR17 ;  /* 0x0000001100087c82 */ /* 0x000fe20008000000 */
[----:B------:R-:W-:Y:S02]  /*1280*/  UMOV UR9, 0x80000020 ;  /* 0x8000002000097882 */ /* 0x000fe40000000000 */
[----:B------:R-:W-:Y:S01]  /*1290*/  HGMMA.64x64x16.F32 R24, gdesc[UR8].tnspB, R24, UP0 ;  /* 0x40e00000081879f0 */ /* 0x000fe2000bf00818 */
[----:B------:R-:W-:Y:S02]  /*12a0*/  UIADD3 UR8, UR7, 0x2, URZ ;  /* 0x0000000207087890 */ /* 0x000fe4000fffe03f */
[----:B------:R-:W-:Y:S02]  /*12b0*/  UIADD3 UR10, UR14, 0x80, URZ ;  /* 0x000000800e0a7890 */ /* 0x000fe4000fffe03f */
[----:B------:R-:W-:Y:S01]  /*12c0*/  UIADD3 UR14, UR7, 0x102, URZ ;  /* 0x00000102070e7890 */ /* 0x000fe2000fffe03f */
[----:B------:R-:W-:Y:S01]  /*12d0*/  UMOV UR9, 0x80000020 ;  /* 0x8000002000097882 */ /* 0x000fe20000000000 */
[----:B------:R-:W-:Y:S01]  /*12e0*/  UMOV UR11, 0x40000040 ;  /* 0x40000040000b7882 */ /* 0x000fe20000000000 */
[----:B------:R-:W-:-:S04]  /*12f0*/  UIADD3 UR7, UR7, 0x302, URZ ;  /* 0x0000030207077890 */ /* 0x000fc8000fffe03f */
        /* <DEDUP_REMOVED lines=9> */
[----:B------:R-:W-:Y:S03]  /*1390*/  HGMMA.64x64x16.F32 R24, gdesc[UR8].tnspB, R24, gsb0 ;  /* 0x40e00000081879f0 */ /* 0x000fe60008000818 */
[----:B------:R-:W-:Y:S02]  /*13a0*/  WARPGROUP.DEPBAR.LE gsb0, 0x1 ;  /* 0x00008000000079c5 */ /* 0x000fe40000010100 */
[----:B------:R-:W-:Y:S05]  /*13b0*/  @!P2 BRA `(.L_x_17) ;  /* 0x000000000004a947 */ /* 0x000fea0003800000 */
[----:B------:R-:W-:Y:S01]  /*13c0*/  BPT.TRAP 0x1 ;  /* 0x000000040000795c */ /* 0x000fe20000300000 */
.L_x_17:
[----:B------:R-:W-:Y:S01]  /*13d0*/  ULEA UR7, UR5, UR6, 0x3 ;  /* 0x0000000605077291 */ /* 0x000fe2000f8e183f */
[----:B------:R-:W-:-:S03]  /*13e0*/  ISETP.GT.U32.AND P1, PT, R2, 0x1, PT ;  /* 0x000000010200780c */ /* 0x000fc60003f24070 */
[----:B------:R-:W-:-:S04]  /*13f0*/  UIADD3 UR7, UR7, 0x37058, URZ ;  /* 0x0003705807077890 */ /* 0x000fc8000fffe03f */
[----:B------:R-:W-:-:S09]  /*1400*/  UPRMT UR7, URZ, 0x654, UR7 ;  /* 0x000006543f077896 */ /* 0x000fd20008000007 */
[----:B------:R-:W-:Y:S01]  /*1410*/  SYNCS.ARRIVE.TRANS64.RED.A1T0 RZ, [UR7], RZ ;  /* 0x000000ffffff79a7 */ /* 0x000fe20008100407 */
[----:B------:R-:W-:Y:S05]  /*1420*/  @P1 BRA `(.L_x_18) ;  /* 0x0000000000041947 */ /* 0x000fea0003800000 */
[----:B------:R-:W-:Y:S01]  /*1430*/  BPT.TRAP 0x1 ;  /* 0x000000040000795c */ /* 0x000fe20000300000 */
.L_x_18:
[----:B------:R-:W-:Y:S01]  /*1440*/  UIADD3 UR4, UR4, 0x1, URZ ;  /* 0x0000000104047890 */ /* 0x000fe2000fffe03f */
[C---:B------:R-:W-:Y:S01]  /*1450*/  ISETP.GT.AND P1, PT, R4.reuse, 0x1, PT ;  /* 0x000000010400780c */ /* 0x040fe20003f24270 */
[----:B------:R-:W-:Y:S01]  /*1460*/  UIADD3 UR5, UR5, 0x1, URZ ;  /* 0x0000000105057890 */ /* 0x000fe2000fffe03f */
[----:B------:R-:W-:Y:S01]  /*1470*/  VIADD R4, R4, 0xffffffff ;  /* 0xffffffff04047836 */ /* 0x000fe20000000000 */
[----:B------:R-:W-:Y:S02]  /*1480*/  UISETP.NE.AND UP0, UPT, UR4, 0xb, UPT ;  /* 0x0000000b0400788c */ /* 0x000fe4000bf05270 */
[----:B------:R-:W-:Y:S02]  /*1490*/  UISETP.NE.AND UP1, UPT, UR5, 0xb, UPT ;  /* 0x0000000b0500788c */ /* 0x000fe4000bf25270 */
[----:B------:R-:W-:Y:S02]  /*14a0*/  USEL UR7, URZ, 0x1, UP0 ;  /* 0x000000013f077887 */ /* 0x000fe40008000000 */
[----:B------:R-:W-:-:S02]  /*14b0*/  USEL UR4, UR4, URZ, UP0 ;  /* 0x0000003f04047287 */ /* 0x000fc40008000000 */
[----:B------:R-:W-:Y:S02]  /*14c0*/  USEL UR5, UR5, URZ, UP1 ;  /* 0x0000003f05057287 */ /* 0x000fe40008800000 */
[----:B------:R-:W-:Y:S01]  /*14d0*/  UPLOP3.LUT UP0, UPT, UPT, UPT, UPT, 0x80, 0x0 ;  /* 0x000000000000789c */ /* 0x000fe20003f0f070 */
[----:B------:R-:W-:Y:S01]  /*14e0*/  LOP3.LUT R7, R7, UR7, RZ, 0x3c, !PT ;  /* 0x0000000707077c12 */ /* 0x000fe2000f8e3cff */
[----:B------:R-:W-:Y:S09]  /*14f0*/  @P1 BRA `(.L_x_19) ;  /* 0xfffffff800ec1947 */ /* 0x000ff2000383ffff */
.L_x_14:
[----:B------:R-:W-:Y:S02]  /*1500*/  WARPGROUP.DEPBAR.LE gsb0, 0x0 ;  /* 0x00008000000079c5 */ /* 0x000fe40000010000 */
[----:B------:R-:W-:Y:S05]  /*1510*/  @!P0 BRA `(.L_x_20) ;  /* 0x0000000000448947 */ /* 0x000fea0003800000 */
[----:B------:R-:W-:-:S04]  /*1520*/  LOP3.LUT R4, R2, 0x1, RZ, 0xfc, !PT ;  /* 0x0000000102047812 */ /* 0x000fc800078efcff */
[----:B------:R-:W-:-:S13]  /*1530*/  ISETP.NE.AND P0, PT, R4, 0x3, PT ;  /* 0x000000030400780c */ /* 0x000fda0003f05270 */
[----:B------:R-:W-:Y:S05]  /*1540*/  @!P0 BRA `(.L_x_21) ;  /* 0x0000000000048947 */ /* 0x000fea0003800000 */
[----:B------:R-:W-:Y:S01]  /*1550*/  BPT.TRAP 0x1 ;  /* 0x000000040000795c */ /* 0x000fe20000300000 */
.L_x_21:
[----:B0-----:R-:W0:Y:S01]  /*1560*/  S2R R6, SR_CgaCtaId ;  /* 0x0000000000067919 */ /* 0x001e220000008800 */
[----:B------:R-:W-:Y:S01]  /*1570*/  IMAD.WIDE.U32 R4, R3, -0x45d1745d, RZ ;  /* 0xba2e8ba303047825 */ /* 0x000fe200078e00ff */
[----:B------:R-:W-:-:S04]  /*1580*/  ISETP.GT.U32.AND P0, PT, R2, 0x1, PT ;  /* 0x000000010200780c */ /* 0x000fc80003f04070 */
[----:B------:R-:W-:Y:S02]  /*1590*/  SHF.R.U32.HI R4, RZ, 0x3, R5 ;  /* 0x00000003ff047819 */ /* 0x000fe40000011605 */
[----:B------:R-:W-:-:S03]  /*15a0*/  MOV R5, 0x400 ;  /* 0x0000040000057802 */ /* 0x000fc60000000f00 */
[----:B------:R-:W-:Y:S01]  /*15b0*/  IMAD R3, R4, -0xb, R3 ;  /* 0xfffffff504037824 */ /* 0x000fe200078e0203 */
[----:B0-----:R-:W-:-:S05]  /*15c0*/  LEA R6, R6, R5, 0x18 ;  /* 0x0000000506067211 */ /* 0x001fca00078ec0ff */
[----:B------:R-:W-:-:S04]  /*15d0*/  IMAD R3, R3, 0x8, R6 ;  /* 0x0000000803037824 */ /* 0x000fc800078e0206 */
[----:B------:R-:W-:-:S05]  /*15e0*/  VIADD R3, R3, 0x37058 ;  /* 0x0003705803037836 */ /* 0x000fca0000000000 */
[----:B------:R-:W-:-:S04]  /*15f0*/  PRMT R3, RZ, 0x654, R3 ;  /* 0x00000654ff037816 */ /* 0x000fc80000000003 */
[----:B------:R1:W-:Y:S01]  /*1600*/  SYNCS.ARRIVE.TRANS64.RED.A1T0 RZ, [R3+URZ], RZ ;  /* 0x000000ff03ff79a7 */ /* 0x0003e2000810043f */
[----:B------:R-:W-:Y:S05]  /*1610*/  @P0 BRA `(.L_x_20) ;  /* 0x0000000000040947 */ /* 0x000fea0003800000 */
[----:B------:R-:W-:Y:S01]  /*1620*/  BPT.TRAP 0x1 ;  /* 0x000000040000795c */ /* 0x000fe20000300000 */
.L_x_20:
[----:B------:R-:W2:Y:S01]  /*1630*/  S2R R4, SR_CTAID.Y ;  /* 0x0000000000047919 */ /* 0x000ea20000002600 */
[----:B------:R-:W-:Y:S01]  /*1640*/  ULDC.64 UR4, c[0x0][0x280] ;  /* 0x0000a00000047ab9 */ /* 0x000fe20000000a00 */
[----:B-1----:R-:W-:Y:S01]  /*1650*/  SHF.R.S32.HI R3, RZ, 0x1f, R0 ;  /* 0x0000001fff037819 */ /* 0x002fe20000011400 */
[----:B------:R-:W1:Y:S03]  /*1660*/  S2R R9, SR_CTAID.X ;  /* 0x0000000000097919 */ /* 0x000e660000002500 */
[----:B------:R-:W-:-:S04]  /*1670*/  LEA.HI R2, R3, R0, RZ, 0x2 ;  /* 0x0000000003027211 */ /* 0x000fc800078f10ff */
[--C-:B0-----:R-:W-:Y:S02]  /*1680*/  SHF.R.S32.HI R6, RZ, 0x2, R2.reuse ;  /* 0x00000002ff067819 */ /* 0x101fe40000011402 */
[----:B------:R-:W-:-:S04]  /*1690*/  SHF.R.S32.HI R5, RZ, 0x1f, R2 ;  /* 0x0000001fff057819 */ /* 0x000fc80000011402 */
[----:B------:R-:W-:-:S04]  /*16a0*/  LEA.HI R5, R5, R6, RZ, 0x3 ;  /* 0x0000000605057211 */ /* 0x000fc800078f18ff */
[----:B------:R-:W-:Y:S01]  /*16b0*/  LOP3.LUT R7, R5, 0xfffffff8, RZ, 0xc0, !PT ;  /* 0xfffffff805077812 */ /* 0x000fe200078ec0ff */
[----:B--2---:R-:W-:Y:S02]  /*16c0*/  IMAD.SHL.U32 R4, R4, 0x40, RZ ;  /* 0x0000004004047824 */ /* 0x004fe400078e00ff */
[----:B-1----:R-:W-:-:S03]  /*16d0*/  IMAD.SHL.U32 R10, R9, 0x100, RZ ;  /* 0x00000100090a7824 */ /* 0x002fc600078e00ff */
[----:B------:R-:W-:-:S04]  /*16e0*/  ISETP.GE.AND P0, PT, R4, UR5, PT ;  /* 0x0000000504007c0c */ /* 0x000fc8000bf06270 */
[----:B------:R-:W-:-:S13]  /*16f0*/  ISETP.GE.OR P0, PT, R10, UR4, P0 ;  /* 0x000000040a007c0c */ /* 0x000fda0008706670 */
[----:B------:R-:W-:Y:S05]  /*1700*/  @P0 EXIT ;  /* 0x000000000000094d */ /* 0x000fea0003800000 */
[----:B------:R-:W0:Y:S01]  /*1710*/  LDC.64 R12, c[0x0][0x5d0] ;  /* 0x00017400ff0c7b82 */ /* 0x000e220000000a00 */
[----:B------:R-:W-:Y:S01]  /*1720*/  LOP3.LUT R5, R2, 0x7ffffffc, RZ, 0xc0, !PT ;  /* 0x7ffffffc02057812 */ /* 0x000fe200078ec0ff */
[----:B------:R-:W-:Y:S01]  /*1730*/  IMAD.IADD R2, R6, 0x1, -R7 ;  /* 0x0000000106027824 */ /* 0x000fe200078e0a07 */
[----:B------:R-:W-:Y:S02]  /*1740*/  LEA.HI R6, R3, R0, RZ, 0x5 ;  /* 0x0000000003067211 */ /* 0x000fe400078f28ff */
[----:B---3-5:R-:W-:Y:S01]  /*1750*/  FSETP.NEU.AND P1, PT, R14, RZ, PT ;  /* 0x000000ff0e00720b */ /* 0x028fe20003f2d000 */
[----:B------:R-:W-:Y:S01]  /*1760*/  IMAD.IADD R5, R0, 0x1, -R5 ;  /* 0x0000000100057824 */ /* 0x000fe200078e0a05 */
[----:B------:R-:W-:Y:S02]  /*1770*/  SHF.R.S32.HI R3, RZ, 0x1f, R2 ;  /* 0x0000001fff037819 */ /* 0x000fe40000011402 */
[----:B------:R-:W-:Y:S01]  /*1780*/  SHF.R.S32.HI R15, RZ, 0x5, R6 ;  /* 0x00000005ff0f7819 */ /* 0x000fe20000011406 */
[----:B------:R-:W-:-:S02]  /*1790*/  IMAD.SHL.U32 R5, R5, 0x2, RZ ;  /* 0x0000000205057824 */ /* 0x000fc400078e00ff */
[----:B------:R-:W-:-:S03]  /*17a0*/  IMAD.WIDE R8, R9, 0x100, R2 ;  /* 0x0000010009087825 */ /* 0x000fc600078e0202 */
[----:B------:R-:W-:Y:S01]  /*17b0*/  SHF.R.S32.HI R7, RZ, 0x1f, R5 ;  /* 0x0000001fff077819 */ /* 0x000fe20000011405 */
[C---:B------:R-:W-:Y:S01]  /*17c0*/  IMAD R3, R15.reuse, -0x10, -R10 ;  /* 0xfffffff00f037824 */ /* 0x040fe200078e0a0a */
[C---:B------:R-:W-:Y:S01]  /*17d0*/  IADD3 R6, P0, R4.reuse, R5, RZ ;  /* 0x0000000504067210 */ /* 0x040fe20007f1e0ff */
[----:B------:R-:W-:Y:S01]  /*17e0*/  IMAD.WIDE R8, R15, 0x10, R8 ;  /* 0x000000100f087825 */ /* 0x000fe200078e0208 */
[----:B------:R-:W-:Y:S02]  /*17f0*/  IADD3 R10, -R5, UR5, -R4 ;  /* 0x00000005050a7c10 */ /* 0x000fe4000fffe904 */
[----:B------:R-:W-:Y:S02]  /*1800*/  LEA.HI.X.SX32 R7, R4, R7, 0x1, P0 ;  /* 0x0000000704077211 */ /* 0x000fe400000f0eff */
[----:B------:R-:W-:Y:S01]  /*1810*/  IADD3 R0, R3, UR4, -R2 ;  /* 0x0000000403007c10 */ /* 0x000fe2000fffe802 */
[-C--:B0-----:R-:W-:Y:S01]  /*1820*/  IMAD R2, R9, R12.reuse, RZ ;  /* 0x0000000c09027224 */ /* 0x081fe200078e02ff */
[----:B------:R-:W-:Y:S01]  /*1830*/  ISETP.GT.AND P3, PT, R10, RZ, PT ;  /* 0x000000ff0a00720c */ /* 0x000fe20003f64270 */
[----:B------:R-:W-:Y:S01]  /*1840*/  IMAD.WIDE.U32 R18, R8, R12, R6 ;  /* 0x0000000c08127225 */ /* 0x000fe200078e0006 */
[----:B------:R-:W-:-:S02]  /*1850*/  SHF.L.U64.HI R15, R12, 0x3, R13 ;  /* 0x000000030c0f7819 */ /* 0x000fc4000001020d */
[----:B------:R-:W-:Y:S01]  /*1860*/  P2R R3, PR, RZ, 0x8 ;  /* 0x00000008ff037803 */ /* 0x000fe20000000000 */
[----:B------:R-:W-:Y:S01]  /*1870*/  IMAD R21, R8, R13, R2 ;  /* 0x0000000d08157224 */ /* 0x000fe200078e0202 */
[----:B------:R-:W-:Y:S01]  /*1880*/  ISETP.GT.AND P0, PT, R0, RZ, P3 ;  /* 0x000000ff0000720c */ /* 0x000fe20001f04270 */
[----:B------:R-:W-:Y:S02]  /*1890*/  IMAD.SHL.U32 R16, R12, 0x8, RZ ;  /* 0x000000080c107824 */ /* 0x000fe400078e00ff */
[----:B------:R-:W-:Y:S01]  /*18a0*/  IMAD.IADD R21, R19, 0x1, R21 ;  /* 0x0000000113157824 */ /* 0x000fe200078e0215 */
[----:B------:R-:W-:Y:S09]  /*18b0*/  @!P1 BRA `(.L_x_22) ;  /* 0x0000006c00cc9947 */ /* 0x000ff20003800000 */
[----:B------:R-:W-:Y:S01]  /*18c0*/  ULDC.64 UR4, c[0x0][0x5b0] ;  /* 0x00016c0000047ab9 */ /* 0x000fe20000000a00 */
[----:B------:R-:W-:Y:S01]  /*18d0*/  ULDC.64 UR8, c[0x0][0x5a8] ;  /* 0x00016a0000087ab9 */ /* 0x000fe20000000a00 */
[----:B------:R-:W-:Y:S01]  /*18e0*/  IMAD R17, R9, UR4, RZ ;  /* 0x0000000409117c24 */ /* 0x000fe2000f8e02ff */
[----:B------:R-:W-:Y:S01]  /*18f0*/  ULDC.64 UR6, c[0x0][0x5c8] ;  /* 0x0001720000067ab9 */ /* 0x000fe20000000a00 */
[----:B------:R-:W-:-:S04]  /*1900*/  IMAD.WIDE.U32 R2, R8, UR4, R6 ;  /* 0x0000000408027c25 */ /* 0x000fc8000f8e0006 */
[----:B------:R-:W-:Y:S01]  /*1910*/  IMAD R17, R8, UR5, R17 ;  /* 0x0000000508117c24 */ /* 0x000fe2000f8e0211 */
[----:B------:R-:W-:-:S03]  /*1920*/  LEA R4, P1, R2, UR8, 0x1 ;  /* 0x0000000802047c11 */ /* 0x000fc6000f8208ff */
[----:B------:R-:W-:-:S05]  /*1930*/  IMAD.IADD R3, R3, 0x1, R17 ;  /* 0x0000000103037824 */ /* 0x000fca00078e0211 */
[----:B------:R-:W-:-:S05]  /*1940*/  LEA.HI.X R5, R2, UR9, R3, 0x1, P1 ;  /* 0x0000000902057c11 */ /* 0x000fca00088f0c03 */
[----:B------:R-:W2:Y:S01]  /*1950*/  @P0 LDG.E.LTC128B.U16 R19, desc[UR12][R4.64] ;  /* 0x0000000c04130981 */ /* 0x000ea2000c1e1520 */
[----:B------:R-:W-:Y:S01]  /*1960*/  ISETP.GT.AND P6, PT, R10, 0x1, PT ;  /* 0x000000010a00780c */ /* 0x000fe20003fc4270 */
[----:B------:R-:W-:Y:S01]  /*1970*/  BSSY B0, `(.L_x_23) ;  /* 0x000000e000007945 */ /* 0x000fe20003800000 */
[----:B------:R-:W-:Y:S02]  /*1980*/  LEA R2, P2, R18, UR6, 0x1 ;  /* 0x0000000612027c11 */ /* 0x000fe4000f8408ff */
[----:B------:R-:W-:Y:S01]  /*1990*/  ISETP.GT.AND P1, PT, R0, RZ, P6 ;  /* 0x000000ff0000720c */ /* 0x000fe20003724270 */
[----:B--2---:R-:W-:-:S05]  /*19a0*/  HADD2.F32 R3, -RZ, R19.H0_H0 ;  /* 0x20000013ff037230 */ /* 0x004fca0000004100 */
[----:B------:R-:W-:-:S04]  /*19b0*/  FMUL R3, R3, R14 ;  /* 0x0000000e03037220 */ /* 0x000fc80000400000 */
[----:B------:R-:W-:-:S05]  /*19c0*/  FFMA R3, R120, R11, R3 ;  /* 0x0000000b78037223 */ /* 0x000fca0000000003 */
[----:B------:R-:W-:Y:S02]  /*19d0*/  F2FP.F16.F32.PACK_AB R20, RZ, R3 ;  /* 0x00000003ff14723e */ /* 0x000fe400000000ff */
[----:B------:R-:W-:Y:S02]  /*19e0*/  P2R R3, PR, RZ, 0x40 ;  /* 0x00000040ff037803 */ /* 0x000fe40000000000 */
[----:B------:R-:W-:Y:S02]  /*19f0*/  LEA.HI.X R3, R18, UR7, R21, 0x1, P2 ;  /* 0x0000000712037c11 */ /* 0x000fe400090f0c15 */
[----:B------:R-:W-:Y:S02]  /*1a00*/  PRMT R18, R20, 0x7610, R18 ;  /* 0x0000761014127816 */ /* 0x000fe40000000012 */
[----:B------:R-:W-:-:S03]  /*1a10*/  PRMT R20, R19, 0x7610, R20 ;  /* 0x0000761013147816 */ /* 0x000fc60000000014 */
[----:B------:R0:W-:Y:S01]  /*1a20*/  @P0 STG.E.U16 desc[UR12][R2.64], R18 ;  /* 0x0000001202000986 */ /* 0x0001e2000c10150c */
[----:B------:R-:W-:Y:S05]  /*1a30*/  @!P1 BRA `(.L_x_24) ;  /* 0x0000000000049947 */ /* 0x000fea0003800000 */
[----:B------:R1:W5:Y:S02]  /*1a40*/  LDG.E.LTC128B.U16 R20, desc[UR12][R4.64+0x2] ;  /* 0x0000020c04147981 */ /* 0x000364000c1e1520 */
.L_x_24:
[----:B------:R-:W-:Y:S05]  /*1a50*/  BSYNC B0 ;  /* 0x0000000000007941 */ /* 0x000fea0003800000 */
.L_x_23:
[----:B------:R-:W-:Y:S01]  /*1a60*/  USHF.L.U32 UR6, UR4, 0x3, URZ ;  /* 0x0000000304067899 */ /* 0x000fe2000800063f */
[----:B-----5:R-:W-:Y:S01]  /*1a70*/  HADD2.F32 R9, -RZ, R20.H0_H0 ;  /* 0x20000014ff097230 */ /* 0x020fe20000004100 */
[----:B------:R-:W-:Y:S01]  /*1a80*/  USHF.L.U64.HI UR7, UR4, 0x3, UR5 ;  /* 0x0000000304077899 */ /* 0x000fe20008010205 */
[----:B------:R-:W-:-:S03]  /*1a90*/  ISETP.GT.AND P0, PT, R0, 0x8, P3 ;  /* 0x000000080000780c */ /* 0x000fc60001f04270 */
[----:B0-----:R-:W-:Y:S02]  /*1aa0*/  IMAD.U32 R18, RZ, RZ, UR6 ;  /* 0x00000006ff127e24 */ /* 0x001fe4000f8e00ff */
[----:B------:R-:W-:Y:S01]  /*1ab0*/  FMUL R22, R9, R14 ;  /* 0x0000000e09167220 */ /* 0x000fe20000400000 */
[----:B------:R-:W-:-:S03]  /*1ac0*/  IMAD.U32 R19, RZ, RZ, UR7 ;  /* 0x00000007ff137e24 */ /* 0x000fc6000f8e00ff */
[----:B------:R-:W-:Y:S01]  /*1ad0*/  FFMA R22, R121, R11, R22 ;  /* 0x0000000b79167223 */ /* 0x000fe20000000016 */
[----:B------:R-:W-:-:S04]  /*1ae0*/  IMAD.WIDE.U32 R8, R8, UR4, R18 ;  /* 0x0000000408087c25 */ /* 0x000fc8000f8e0012 */
[----:B------:R-:W-:Y:S02]  /*1af0*/  F2FP.F16.F32.PACK_AB R22, RZ, R22 ;  /* 0x00000016ff16723e */ /* 0x000fe400000000ff */
[----:B------:R-:W-:-:S03]  /*1b00*/  IADD3 R6, P2, R6, R8, RZ ;  /* 0x0000000806067210 */ /* 0x000fc60007f5e0ff */
[----:B------:R0:W-:Y:S01]  /*1b10*/  @P1 STG.E.U16 desc[UR12][R2.64+0x2], R22 ;  /* 0x0000021602001986 */ /* 0x0001e2000c10150c */
[----:B------:R-:W-:Y:S02]  /*1b20*/  IADD3.X R7, R7, R17, R9, P2, !PT ;  /* 0x0000001107077210 */ /* 0x000fe400017fe409 */
[----:B------:R-:W-:-:S04]  /*1b30*/  LEA R8, P2, R6, UR8, 0x1 ;  /* 0x0000000806087c11 */ /* 0x000fc8000f8408ff */
[----:B------:R-:W-:-:S05]  /*1b40*/  LEA.HI.X R9, R6, UR9, R7, 0x1, P2 ;  /* 0x0000000906097c11 */ /* 0x000fca00090f0c07 */
[----:B------:R-:W2:Y:S01]  /*1b50*/  @P0 LDG.E.LTC128B.U16 R20, desc[UR12][R8.64] ;  /* 0x0000000c08140981 */ /* 0x000ea2000c1e1520 */
[C---:B------:R-:W-:Y:S01]  /*1b60*/  SHF.L.U64.HI R15, R16.reuse, 0x1, R15 ;  /* 0x00000001100f7819 */ /* 0x040fe2000001020f */
[----:B------:R-:W-:Y:S01]  /*1b70*/  BSSY B0, `(.L_x_25) ;  /* 0x000000b000007945 */ /* 0x000fe20003800000 */
[----:B------:R-:W-:Y:S02]  /*1b80*/  LEA R6, P2, R16, R2, 0x1 ;  /* 0x0000000210067211 */ /* 0x000fe400078408ff */
[----:B------:R-:W-:Y:S01]  /*1b90*/  ISETP.GT.AND P1, PT, R0, 0x8, P6 ;  /* 0x000000080000780c */ /* 0x000fe20003724270 */
[----:B--2---:R-:W-:-:S05]  /*1ba0*/  HADD2.F32 R7, -RZ, R20.H0_H0 ;  /* 0x20000014ff077230 */ /* 0x004fca0000004100 */
[----:B------:R-:W-:-:S04]  /*1bb0*/  FMUL R7, R7, R14 ;  /* 0x0000000e07077220 */ /* 0x000fc80000400000 */
[----:B------:R-:W-:-:S05]  /*1bc0*/  FFMA R7, R122, R11, R7 ;  /* 0x0000000b7a077223 */ /* 0x000fca0000000007 */
[----:B------:R-:W-:Y:S01]  /*1bd0*/  F2FP.F16.F32.PACK_AB R16, RZ, R7 ;  /* 0x00000007ff10723e */ /* 0x000fe200000000ff */
[----:B------:R-:W-:-:S05]  /*1be0*/  IMAD.X R7, R15, 0x1, R3, P2 ;  /* 0x000000010f077824 */ /* 0x000fca00010e0603 */
[----:B------:R0:W-:Y:S01]  /*1bf0*/  @P0 STG.E.U16 desc[UR12][R6.64], R16 ;  /* 0x0000001006000986 */ /* 0x0001e2000c10150c */
[----:B------:R-:W-:Y:S05]  /*1c00*/  @!P1 BRA `(.L_x_26) ;  /* 0x0000000000049947 */ /* 0x000fea0003800000 */
[----:B------:R2:W5:Y:S02]  /*1c10*/  LDG.E.LTC128B.U16 R20, desc[UR12][R8.64+0x2] ;  /* 0x0000020c08147981 */ /* 0x000564000c1e1520 */
.L_x_26:
[----:B------:R-:W-:Y:S05]  /*1c20*/  BSYNC B0 ;  /* 0x0000000000007941 */ /* 0x000fea0003800000 */
.L_x_25:
[----:B-----5:R-:W-:Y:S01]  /*1c30*/  HADD2.F32 R15, -RZ, R20.H0_H0 ;  /* 0x20000014ff0f7230 */ /* 0x020fe20000004100 */
[----:B------:R-:W-:Y:S01]  /*1c40*/  ISETP.GT.AND P3, PT, R10, 0x8, PT ;  /* 0x000000080a00780c */ /* 0x000fe20003f64270 */
[----:B------:R-:W-:Y:S03]  /*1c50*/  BSSY B0, `(.L_x_27) ;  /* 0x0000009000007945 */ /* 0x000fe60003800000 */
[----:B0-----:R-:W-:Y:S01]  /*1c60*/  FMUL R16, R15, R14 ;  /* 0x0000000e0f107220 */ /* 0x001fe20000400000 */
[----:B------:R-:W-:Y:S02]  /*1c70*/  ISETP.GT.AND P0, PT, R0, RZ, P3 ;  /* 0x000000ff0000720c */ /* 0x000fe40001f04270 */
[----:B------:R-:W-:Y:S01]  /*1c80*/  P2R R15, PR, RZ, 0x8 ;  /* 0x00000008ff0f7803 */ /* 0x000fe20000000000 */
[----:B------:R-:W-:-:S05]  /*1c90*/  FFMA R16, R123, R11, R16 ;  /* 0x0000000b7b107223 */ /* 0x000fca0000000010 */
[----:B------:R-:W-:-:S05]  /*1ca0*/  F2FP.F16.F32.PACK_AB R16, RZ, R16 ;  /* 0x00000010ff10723e */ /* 0x000fca00000000ff */
[----:B------:R0:W-:Y:S01]  /*1cb0*/  @P1 STG.E.U16 desc[UR12][R6.64+0x2], R16 ;  /* 0x0000021006001986 */ /* 0x0001e2000c10150c */
[----:B------:R-:W-:Y:S05]  /*1cc0*/  @!P0 BRA `(.L_x_28) ;  /* 0x0000000000048947 */ /* 0x000fea0003800000 */
[----:B------:R3:W5:Y:S02]  /*1cd0*/  LDG.E.LTC128B.U16 R20, desc[UR12][R4.64+0x10] ;  /* 0x0000100c04147981 */ /* 0x000764000c1e1520 */
.L_x_28:
[----:B------:R-:W-:Y:S05]  /*1ce0*/  BSYNC B0 ;  /* 0x0000000000007941 */ /* 0x000fea0003800000 */
.L_x_27:
[----:B-----5:R-:W-:Y:S01]  /*1cf0*/  HADD2.F32 R15, -RZ, R20.H0_H0 ;  /* 0x20000014ff0f7230 */ /* 0x020fe20000004100 */
[----:B------:R-:W-:Y:S01]  /*1d00*/  ISETP.GT.AND P2, PT, R10, 0x9, PT ;  /* 0x000000090a00780c */ /* 0x000fe20003f44270 */
[----:B------:R-:W-:Y:S03]  /*1d10*/  BSSY B0, `(.L_x_29) ;  /* 0x0000009000007945 */ /* 0x000fe60003800000 */
[----:B------:R-:W-:Y:S01]  /*1d20*/  FMUL R15, R15, R14 ;  /* 0x0000000e0f0f7220 */ /* 0x000fe20000400000 */
[----:B------:R-:W-:Y:S02]  /*1d30*/  ISETP.GT.AND P1, PT, R0, RZ, P2 ;  /* 0x000000ff0000720c */ /* 0x000fe40001724270 */
[----:B0-----:R-:W-:Y:S01]  /*1d40*/  P2R R16, PR, RZ, 0x4 ;  /* 0x00000004ff107803 */ /* 0x001fe20000000000 */
[----:B------:R-:W-:-:S05]  /*1d50*/  FFMA R15, R124, R11, R15 ;  /* 0x0000000b7c0f7223 */ /* 0x000fca000000000f */
[----:B------:R-:W-:-:S05]  /*1d60*/  F2FP.F16.F32.PACK_AB R15, RZ, R15 ;  /* 0x0000000fff0f723e */ /* 0x000fca00000000ff */
[----:B------:R0:W-:Y:S01]  /*1d70*/  @P0 STG.E.U16 desc[UR12][R2.64+0x10], R15 ;  /* 0x0000100f02000986 */ /* 0x0001e2000c10150c */
[----:B------:R-:W-:Y:S05]  /*1d80*/  @!P1 BRA `(.L_x_30) ;  /* 0x0000000000049947 */ /* 0x000fea0003800000 */
[----:B------:R4:W5:Y:S02]  /*1d90*/  LDG.E.LTC128B.U16 R20, desc[UR12][R4.64+0x12] ;  /* 0x0000120c04147981 */ /* 0x000964000c1e1520 */
.L_x_30:
[----:B------:R-:W-:Y:S05]  /*1da0*/  BSYNC B0 ;  /* 0x0000000000007941 */ /* 0x000fea0003800000 */
.L_x_29:
[----:B0----5:R-:W-:Y:S01]  /*1db0*/  HADD2.F32 R15, -RZ, R20.H0_H0 ;  /* 0x20000014ff0f7230 */ /* 0x021fe20000004100 */
[----:B------:R-:W-:Y:S01]  /*1dc0*/  ISETP.GT.AND P0, PT, R0, 0x8, P3 ;  /* 0x000000080000780c */ /* 0x000fe20001f04270 */
[----:B------:R-:W-:Y:S03]  /*1dd0*/  BSSY B0, `(.L_x_31) ;  /* 0x0000007000007945 */ /* 0x000fe60003800000 */
[----:B------:R-:W-:-:S04]  /*1de0*/  FMUL R16, R15, R14 ;  /* 0x0000000e0f107220 */ /* 0x000fc80000400000 */
[----:B------:R-:W-:-:S05]  /*1df0*/  FFMA R16, R125, R11, R16 ;  /* 0x0000000b7d107223 */ /* 0x000fca0000000010 */
[----:B------:R-:W-:-:S05]  /*1e00*/  F2FP.F16.F32.PACK_AB R16, RZ, R16 ;  /* 0x00000010ff10723e */ /* 0x000fca00000000ff */
[----:B------:R0:W-:Y:S01]  /*1e10*/  @P1 STG.E.U16 desc[UR12][R2.64+0x12], R16 ;  /* 0x0000121002001986 */ /* 0x0001e2000c10150c */
[----:B------:R-:W-:Y:S05]  /*1e20*/  @!P0 BRA `(.L_x_32) ;  /* 0x0000000000048947 */ /* 0x000fea0003800000 */
[----:B------:R0:W5:Y:S02]  /*1e30*/  LDG.E.LTC128B.U16 R20, desc[UR12][R8.64+0x10] ;  /* 0x0000100c08147981 */ /* 0x000164000c1e1520 */
.L_x_32:
[----:B------:R-:W-:Y:S05]  /*1e40*/  BSYNC B0 ;  /* 0x0000000000007941 */ /* 0x000fea0003800000 */
.L_x_31:
[----:B-----5:R-:W-:Y:S01]  /*1e50*/  HADD2.F32 R15, -RZ, R20.H0_H0 ;  /* 0x20000014ff0f7230 */ /* 0x020fe20000004100 */
        /* <DEDUP_REMOVED lines=8> */
.L_x_34:
[----:B------:R-:W-:Y:S05]  /*1ee0*/  BSYNC B0 ;  /* 0x0000000000007941 */ /* 0x000fea0003800000 */
.L_x_33:
[----:B0----5:R-:W-:Y:S01]  /*1ef0*/  HADD2.F32 R15, -RZ, R20.H0_H0 ;  /* 0x20000014ff0f7230 */ /* 0x021fe20000004100 */
[----:B------:R-:W-:Y:S01]  /*1f00*/  ISETP.GT.AND P2, PT, R10, 0x10, PT ;  /* 0x000000100a00780c */ /* 0x000fe20003f44270 */
[----:B------:R-:W-:Y:S03]  /*1f10*/  BSSY B0, `(.L_x_35) ;  /* 0x0000009000007945 */ /* 0x000fe60003800000 */
[----:B------:R-:W-:Y:S01]  /*1f20*/  FMUL R16, R15, R14 ;  /* 0x0000000e0f107220 */ /* 0x000fe20000400000 */
[----:B------:R-:W-:Y:S02]  /*1f30*/  ISETP.GT.AND P0, PT, R0, RZ, P2 ;  /* 0x000000ff0000720c */ /* 0x000fe40001704270 */
[----:B------:R-:W-:Y:S01]  /*1f40*/  P2R R15, PR, RZ, 0x4 ;  /* 0x00000004ff0f7803 */ /* 0x000fe20000000000 */
[----:B------:R-:W-:-:S05]  /*1f50*/  FFMA R16, R127, R11, R16 ;  /* 0x0000000b7f107223 */ /* 0x000fca0000000010 */
[----:B------:R-:W-:-:S05]  /*1f60*/  F2FP.F16.F32.PACK_AB R16, RZ, R16 ;  /* 0x00000010ff10723e */ /* 0x000fca00000000ff */
[----:B------:R0:W-:Y:S01]  /*1f70*/  @P1 STG.E.U16 desc[UR12][R6.64+0x12], R16 ;  /* 0x0000121006001986 */ /* 0x0001e2000c10150c */
[----:B------:R-:W-:Y:S05]  /*1f80*/  @!P0 BRA `(.L_x_36) ;  /* 0x0000000000048947 */ /* 0x000fea0003800000 */
[----:B------:R0:W5:Y:S02]  /*1f90*/  LDG.E.LTC128B.U16 R20, desc[UR12][R4.64+0x20] ;  /* 0x0000200c04147981 */ /* 0x000164000c1e1520 */
.L_x_36:
[----:B------:R-:W-:Y:S05]  /*1fa0*/  BSYNC B0 ;  /* 0x0000000000007941 */ /* 0x000fea0003800000 */
.L_x_35:
[----:B-----5:R-:W-:Y:S01]  /*1fb0*/  HADD2.F32 R15, -RZ, R20.H0_H0 ;  /* 0x20000014ff0f7230 */ /* 0x020fe20000004100 */
[----:B------:R-:W-:Y:S01]  /*1fc0*/  ISETP.GT.AND P1, PT, R10, 0x11, PT ;  /* 0x000000110a00780c */ /* 0x000fe20003f24270 */
[----:B------:R-:W-:Y:S03]  /*1fd0*/  BSSY B0, `(.L_x_37) ;  /* 0x0000009000007945 */ /* 0x000fe60003800000 */
[----:B------:R-:W-:-:S04]  /*1fe0*/  FMUL R15, R15, R14 ;  /* 0x0000000e0f0f7220 */ /* 0x000fc80000400000 */
[----:B------:R-:W-:-:S05]  /*1ff0*/  FFMA R15, R128, R11, R15 ;  /* 0x0000000b800f7223 */ /* 0x000fca000000000f */
[----:B------:R-:W-:-:S05]  /*2000*/  F2FP.F16.F32.PACK_AB R15, RZ, R15 ;  /* 0x0000000fff0f723e */ /* 0x000fca00000000ff */
[----:B------:R1:W-:Y:S01]  /*2010*/  @P0 STG.E.U16 desc[UR12][R2.64+0x20], R15 ;  /* 0x0000200f02000986 */ /* 0x0003e2000c10150c */
[----:B------:R-:W-:Y:S02]  /*2020*/  ISETP.GT.AND P0, PT, R0, RZ, P1 ;  /* 0x000000ff0000720c */ /* 0x000fe40000f04270 */
[----:B-1----:R-:W-:-:S11]  /*2030*/  P2R R15, PR, RZ, 0x2 ;  /* 0x00000002ff0f7803 */ /* 0x002fd60000000000 */
[----:B------:R-:W-:Y:S05]  /*2040*/  @!P0 BRA `(.L_x_38) ;  /* 0x0000000000048947 */ /* 0x000fea0003800000 */
[----:B------:R1:W5:Y:S02]  /*2050*/  LDG.E.LTC128B.U16 R20, desc[UR12][R4.64+0x22] ;  /* 0x0000220c04147981 */ /* 0x000364000c1e1520 */
.L_x_38:
[----:B------:R-:W-:Y:S05]  /*2060*/  BSYNC B0 ;  /* 0x0000000000007941 */ /* 0x000fea0003800000 */
.L_x_37:
[----:B-----5:R-:W-:Y:S01]  /*2070*/  HADD2.F32 R15, -RZ, R20.H0_H0 ;  /* 0x20000014ff0f7230 */ /* 0x020fe20000004100 */
[----:B------:R-:W-:Y:S04]  /*2080*/  BSSY B0, `(.L_x_39) ;  /* 0x0000008000007945 */ /* 0x000fe80003800000 */
[----:B0-----:R-:W-:-:S04]  /*2090*/  FMUL R16, R15, R14 ;  /* 0x0000000e0f107220 */ /* 0x001fc80000400000 */
[----:B------:R-:W-:-:S05]  /*20a0*/  FFMA R16, R129, R11, R16 ;  /* 0x0000000b81107223 */ /* 0x000fca0000000010 */
[----:B------:R-:W-:-:S05]  /*20b0*/  F2FP.F16.F32.PACK_AB R16, RZ, R16 ;  /* 0x00000010ff10723e */ /* 0x000fca00000000ff */
[----:B------:R0:W-:Y:S01]  /*20c0*/  @P0 STG.E.U16 desc[UR12][R2.64+0x22], R16 ;  /* 0x0000221002000986 */ /* 0x0001e2000c10150c */
[----:B------:R-:W-:-:S13]  /*20d0*/  ISETP.GT.AND P0, PT, R0, 0x8, P2 ;  /* 0x000000080000780c */ /* 0x000fda0001704270 */
[----:B0-----:R-:W-:Y:S05]  /*20e0*/  @!P0 BRA `(.L_x_40) ;  /* 0x0000000000048947 */ /* 0x001fea0003800000 */
[----:B------:R0:W5:Y:S02]  /*20f0*/  LDG.E.LTC128B.U16 R20, desc[UR12][R8.64+0x20] ;  /* 0x0000200c08147981 */ /* 0x000164000c1e1520 */
.L_x_40:
[----:B------:R-:W-:Y:S05]  /*2100*/  BSYNC B0 ;  /* 0x0000000000007941 */ /* 0x000fea0003800000 */
.L_x_39:
[----:B-----5:R-:W-:Y:S01]  /*2110*/  HADD2.F32 R15, -RZ, R20.H0_H0 ;  /* 0x20000014ff0f7230 */ /* 0x020fe20000004100 */
[----:B------:R-:W-:Y:S04]  /*2120*/  BSSY B0, `(.L_x_41) ;  /* 0x0000008000007945 */ /* 0x000fe80003800000 */
[----:B------:R-:W-:-:S04]  /*2130*/  FMUL R15, R15, R14 ;  /* 0x0000000e0f0f7220 */ /* 0x000fc80000400000 */
[----:B------:R-:W-:-:S05]  /*2140*/  FFMA R15, R130, R11, R15 ;  /* 0x0000000b820f7223 */ /* 0x000fca000000000f */
[----:B------:R-:W-:-:S05]  /*2150*/  F2FP.F16.F32.PACK_AB R15, RZ, R15 ;  /* 0x0000000fff0f723e */ /* 0x000fca00000000ff */
[----:B------:R0:W-:Y:S01]  /*2160*/  @P0 STG.E.U16 desc[UR12][R6.64+0x20], R15 ;  /* 0x0000200f06000986 */ /* 0x0001e2000c10150c */
[----:B------:R-:W-:-:S13]  /*2170*/  ISETP.GT.AND P0, PT, R0, 0x8, P1 ;  /* 0x000000080000780c */ /* 0x000fda0000f04270 */
[----:B0-----:R-:W-:Y:S05]  /*2180*/  @!P0 BRA `(.L_x_42) ;  /* 0x0000000000048947 */ /* 0x001fea0003800000 */
[----:B------:R0:W5:Y:S02]  /*2190*/  LDG.E.LTC128B.U16 R20, desc[UR12][R8.64+0x22] ;  /* 0x0000220c08147981 */ /* 0x000164000c1e1520 */
.L_x_42:
[----:B------:R-:W-:Y:S05]  /*21a0*/  BSYNC B0 ;  /* 0x0000000000007941 */ /* 0x000fea0003800000 */
.L_x_41:
[----:B-----5:R-:W-:Y:S01]  /*21b0*/  HADD2.F32 R15, -RZ, R20.H0_H0 ;  /* 0x20000014ff0f7230 */ /* 0x020fe20000004100 */
[C---:B------:R-:W-:Y:S01]  /*21c0*/  SHF.L.U64.HI R21, R12.reuse, 0x7, R13 ;  /* 0x000000070c157819 */ /* 0x040fe2000001020d */
[----:B------:R-:W-:Y:S01]  /*21d0*/  IMAD.SHL.U32 R17, R12, 0x80, RZ ;  /* 0x000000800c117824 */ /* 0x000fe200078e00ff */
[----:B------:R-:W-:Y:S01]  /*21e0*/  ISETP.GT.AND P2, PT, R10, 0x18, PT ;  /* 0x000000180a00780c */ /* 0x000fe20003f44270 */
[----:B------:R-:W-:Y:S01]  /*21f0*/  BSSY B0, `(.L_x_43) ;  /* 0x000000e000007945 */ /* 0x000fe20003800000 */
[----:B------:R-:W-:Y:S02]  /*2200*/  FMUL R16, R15, R14 ;  /* 0x0000000e0f107220 */ /* 0x000fe40000400000 */
[----:B------:R-:W-:Y:S02]  /*2210*/  LOP3.LUT R15, R17, 0x2, RZ, 0xfc, !PT ;  /* 0x00000002110f7812 */ /* 0x000fe400078efcff */
[----:B------:R-:W-:-:S05]  /*2220*/  FFMA R16, R131, R11, R16 ;  /* 0x0000000b83107223 */ /* 0x000fca0000000010 */
[----:B------:R-:W-:-:S05]  /*2230*/  F2FP.F16.F32.PACK_AB R16, RZ, R16 ;  /* 0x00000010ff10723e */ /* 0x000fca00000000ff */
[----:B------:R1:W-:Y:S01]  /*2240*/  @P0 STG.E.U16 desc[UR12][R6.64+0x22], R16 ;  /* 0x0000221006000986 */ /* 0x0003e2000c10150c */
[----:B------:R-:W-:-:S05]  /*2250*/  IADD3 R124, P0, R15, R2, RZ ;  /* 0x000000020f7c7210 */ /* 0x000fca0007f1e0ff */
[----:B------:R-:W-:Y:S01]  /*2260*/  IMAD.X R125, R21, 0x1, R3, P0 ;  /* 0x00000001157d7824 */ /* 0x000fe200000e0603 */
[----:B------:R-:W-:-:S05]  /*2270*/  IADD3 R12, P0, R17, R2, RZ ;  /* 0x00000002110c7210 */ /* 0x000fca0007f1e0ff */
[----:B------:R-:W-:Y:S01]  /*2280*/  IMAD.X R13, R21, 0x1, R3, P0 ;  /* 0x00000001150d7824 */ /* 0x000fe200000e0603 */
[----:B------:R-:W-:Y:S02]  /*2290*/  ISETP.GT.AND P0, PT, R0, RZ, P2 ;  /* 0x000000ff0000720c */ /* 0x000fe40001704270 */
[----:B-1----:R-:W-:-:S11]  /*22a0*/  P2R R16, PR, RZ, 0x4 ;  /* 0x00000004ff107803 */ /* 0x002fd60000000000 */
[----:B------:R-:W-:Y:S05]  /*22b0*/  @!P0 BRA `(.L_x_44) ;  /* 0x0000000000048947 */ /* 0x000fea0003800000 */
[----:B------:R1:W5:Y:S02]  /*22c0*/  LDG.E.LTC128B.U16 R20, desc[UR12][R4.64+0x30] ;  /* 0x0000300c04147981 */ /* 0x000364000c1e1520 */
.L_x_44:
[----:B------:R-:W-:Y:S05]  /*22d0*/  BSYNC B0 ;  /* 0x0000000000007941 */ /* 0x000fea0003800000 */
.L_x_43:
[----:B-----5:R-:W-:Y:S01]  /*22e0*/  HADD2.F32 R19, -RZ, R20.H0_H0 ;  /* 0x20000014ff137230 */ /* 0x020fe20000004100 */
[----:B------:R-:W-:Y:S01]  /*22f0*/  ISETP.GT.AND P1, PT, R10, 0x19, PT ;  /* 0x000000190a00780c */ /* 0x000fe20003f24270 */
[----:B------:R-:W-:Y:S03]  /*2300*/  BSSY B0, `(.L_x_45) ;  /* 0x0000009000007945 */ /* 0x000fe60003800000 */
[----:B------:R-:W-:Y:S01]  /*2310*/  FMUL R19, R19, R14 ;  /* 0x0000000e13137220 */ /* 0x000fe20000400000 */
[----:B------:R-:W-:-:S03]  /*2320*/  P2R R16, PR, RZ, 0x2 ;  /* 0x00000002ff107803 */ /* 0x000fc60000000000 */
[----:B------:R-:W-:-:S05]  /*2330*/  FFMA R19, R132, R11, R19 ;  /* 0x0000000b84137223 */ /* 0x000fca0000000013 */
[----:B------:R-:W-:-:S05]  /*2340*/  F2FP.F16.F32.PACK_AB R19, RZ, R19 ;  /* 0x00000013ff13723e */ /* 0x000fca00000000ff */
[----:B------:R0:W-:Y:S01]  /*2350*/  @P0 STG.E.U16 desc[UR12][R2.64+0x30], R19 ;  /* 0x0000301302000986 */ /* 0x0001e2000c10150c */
[----:B------:R-:W-:-:S13]  /*2360*/  ISETP.GT.AND P0, PT, R0, RZ, P1 ;  /* 0x000000ff0000720c */ /* 0x000fda0000f04270 */
[----:B0-----:R-:W-:Y:S05]  /*2370*/  @!P0 BRA `(.L_x_46) ;  /* 0x0000000000048947 */ /* 0x001fea0003800000 */
[----:B------:R0:W5:Y:S02]  /*2380*/  LDG.E.LTC128B.U16 R20, desc[UR12][R4.64+0x32] ;  /* 0x0000320c04147981 */ /* 0x000164000c1e1520 */
.L_x_46:
[----:B------:R-:W-:Y:S05]  /*2390*/  BSYNC B0 ;  /* 0x0000000000007941 */ /* 0x000fea0003800000 */
.L_x_45:
        /* <DEDUP_REMOVED lines=9> */
.L_x_48:
[----:B------:R-:W-:Y:S05]  /*2430*/  BSYNC B0 ;  /* 0x0000000000007941 */ /* 0x000fea0003800000 */
.L_x_47:
        /* <DEDUP_REMOVED lines=9> */
.L_x_50:
[----:B------:R-:W-:Y:S05]  /*24d0*/  BSYNC B0 ;  /* 0x0000000000007941 */ /* 0x000fea0003800000 */
.L_x_49:
        /* <DEDUP_REMOVED lines=11> */
.L_x_52:
[----:B------:R-:W-:Y:S05]  /*2590*/  BSYNC B0 ;  /* 0x0000000000007941 */ /* 0x000fea0003800000 */
.L_x_51:
        /* <DEDUP_REMOVED lines=11> */
.L_x_54:
[----:B------:R-:W-:Y:S05]  /*2650*/  BSYNC B0 ;  /* 0x0000000000007941 */ /* 0x000fea0003800000 */
.L_x_53:
        /* <DEDUP_REMOVED lines=9> */
.L_x_56:
[----:B------:R-:W-:Y:S05]  /*26f0*/  BSYNC B0 ;  /* 0x0000000000007941 */ /* 0x000fea0003800000 */
.L_x_55:
        /* <DEDUP_REMOVED lines=9> */
.L_x_58:
[----:B------:R-:W-:Y:S05]  /*2790*/  BSYNC B0 ;  /* 0x0000000000007941 */ /* 0x000fea0003800000 */
.L_x_57:
        /* <DEDUP_REMOVED lines=11> */
.L_x_60:
[----:B------:R-:W-:Y:S05]  /*2850*/  BSYNC B0 ;  /* 0x0000000000007941 */ /* 0x000fea0003800000 */
.L_x_59:
[----:B-----5:R-:W-:Y:S01]  /*2860*/  HADD2.F32 R19, -RZ, R20.H0_H0 ;  /* 0x20000014ff137230 */ /* 0x020fe20000004100 */
[----:B------:R-:W-:Y:S01]  /*2870*/  ISETP.GT.AND P4, PT, R10, 0x29, PT ;  /* 0x000000290a00780c */ /* 0x000fe20003f84270 */
[----:B------:R-:W-:Y:S03]  /*2880*/  BSSY B0, `(.L_x_61) ;  /* 0x0000008000007945 */ /* 0x000fe60003800000 */
[----:B------:R-:W-:-:S04]  /*2890*/  FMUL R19, R19, R14 ;  /* 0x0000000e13137220 */ /* 0x000fc80000400000 */
[----:B------:R-:W-:-:S05]  /*28a0*/  FFMA R19, R140, R11, R19 ;  /* 0x0000000b8c137223 */ /* 0x000fca0000000013 */
[----:B------:R-:W-:-:S05]  /*28b0*/  F2FP.F16.F32.PACK_AB R19, RZ, R19 ;  /* 0x00000013ff13723e */ /* 0x000fca00000000ff */
[----:B------:R0:W-:Y:S01]  /*28c0*/  @P0 STG.E.U16 desc[UR12][R2.64+0x50], R19 ;  /* 0x0000501302000986 */ /* 0x0001e2000c10150c */
[----:B------:R-:W-:-:S13]  /*28d0*/  ISETP.GT.AND P0, PT, R0, RZ, P4 ;  /* 0x000000ff0000720c */ /* 0x000fda0002704270 */
[----:B0-----:R-:W-:Y:S05]  /*28e0*/  @!P0 BRA `(.L_x_62) ;  /* 0x0000000000048947 */ /* 0x001fea0003800000 */
[----:B------:R0:W5:Y:S02]  /*28f0*/  LDG.E.LTC128B.U16 R20, desc[UR12][R4.64+0x52] ;  /* 0x0000520c04147981 */ /* 0x000164000c1e1520 */
.L_x_62:
[----:B------:R-:W-:Y:S05]  /*2900*/  BSYNC B0 ;  /* 0x0000000000007941 */ /* 0x000fea0003800000 */
.L_x_61:
        /* <DEDUP_REMOVED lines=9> */
.L_x_64:
[----:B------:R-:W-:Y:S05]  /*29a0*/  BSYNC B0 ;  /* 0x0000000000007941 */ /* 0x000fea0003800000 */
.L_x_63:
        /* <DEDUP_REMOVED lines=9> */
.L_x_66:
[----:B------:R-:W-:Y:S05]  /*2a40*/  BSYNC B0 ;  /* 0x0000000000007941 */ /* 0x000fea0003800000 */
.L_x_65:
        /* <DEDUP_REMOVED lines=10> */
.L_x_68:
[----:B------:R-:W-:Y:S05]  /*2af0*/  BSYNC B0 ;  /* 0x0000000000007941 */ /* 0x000fea0003800000 */
.L_x_67:
        /* <DEDUP_REMOVED lines=10> */
.L_x_70:
[----:B------:R-:W-:Y:S05]  /*2ba0*/  BSYNC B0 ;  /* 0x0000000000007941 */ /* 0x000fea0003800000 */
.L_x_69:
        /* <DEDUP_REMOVED lines=9> */
.L_x_72:
[----:B------:R-:W-:Y:S05]  /*2c40*/  BSYNC B0 ;  /* 0x0000000000007941 */ /* 0x000fea0003800000 */
.L_x_71:
        /* <DEDUP_REMOVED lines=9> */
.L_x_74:
[----:B------:R-:W-:Y:S05]  /*2ce0*/  BSYNC B0 ;  /* 0x0000000000007941 */ /* 0x000fea0003800000 */
.L_x_73:
        /* <DEDUP_REMOVED lines=10> */
.L_x_76:
[----:B------:R-:W-:Y:S05]  /*2d90*/  BSYNC B0 ;  /* 0x0000000000007941 */ /* 0x000fea0003800000 */
.L_x_75:
[----:B-----5:R-:W-:Y:S01]  /*2da0*/  HADD2.F32 R19, -RZ, R20.H0_H0 ;  /* 0x20000014ff137230 */ /* 0x020fe20000004100 */
[----:B------:R-:W-:Y:S04]  /*2db0*/  BSSY B0, `(.L_x_77) ;  /* 0x0000009000007945 */ /* 0x000fe80003800000 */
[----:B------:R-:W-:-:S04]  /*2dc0*/  FMUL R19, R19, R14 ;  /* 0x0000000e13137220 */ /* 0x000fc80000400000 */
[----:B------:R-:W-:-:S05]  /*2dd0*/  FFMA R19, R148, R11, R19 ;  /* 0x0000000b94137223 */ /* 0x000fca0000000013 */
[----:B------:R-:W-:-:S05]  /*2de0*/  F2FP.F16.F32.PACK_AB R19, RZ, R19 ;  /* 0x00000013ff13723e */ /* 0x000fca00000000ff */
[----:B------:R0:W-:Y:S01]  /*2df0*/  @P0 STG.E.U16 desc[UR12][R2.64+0x70], R19 ;  /* 0x0000701302000986 */ /* 0x0001e2000c10150c */
[----:B------:R-:W-:-:S04]  /*2e00*/  ISETP.GT.AND P0, PT, R10, 0x39, PT ;  /* 0x000000390a00780c */ /* 0x000fc80003f04270 */
[----:B------:R-:W-:-:S13]  /*2e10*/  ISETP.GT.AND P5, PT, R0, RZ, P0 ;  /* 0x000000ff0000720c */ /* 0x000fda00007a4270 */
[----:B0-----:R-:W-:Y:S05]  /*2e20*/  @!P5 BRA `(.L_x_78) ;  /* 0x000000000004d947 */ /* 0x001fea0003800000 */
[----:B------:R0:W5:Y:S02]  /*2e30*/  LDG.E.LTC128B.U16 R20, desc[UR12][R4.64+0x72] ;  /* 0x0000720c04147981 */ /* 0x000164000c1e1520 */
.L_x_78:
[----:B------:R-:W-:Y:S05]  /*2e40*/  BSYNC B0 ;  /* 0x0000000000007941 */ /* 0x000fea0003800000 */
.L_x_77:
        /* <DEDUP_REMOVED lines=9> */
.L_x_80:
[----:B------:R-:W-:Y:S05]  /*2ee0*/  BSYNC B0 ;  /* 0x0000000000007941 */ /* 0x000fea0003800000 */
.L_x_79:
        /* <DEDUP_REMOVED lines=9> */
.L_x_82:
[----:B------:R-:W-:Y:S05]  /*2f80*/  BSYNC B0 ;  /* 0x0000000000007941 */ /* 0x000fea0003800000 */
.L_x_81:
[----:B-----5:R-:W-:Y:S01]  /*2f90*/  HADD2.F32 R19, -RZ, R20.H0_H0 ;  /* 0x20000014ff137230 */ /* 0x020fe20000004100 */
[----:B------:R-:W-:Y:S01]  /*2fa0*/  LOP3.LUT R123, R17, 0x10, RZ, 0xfc, !PT ;  /* 0x00000010117b7812 */ /* 0x000fe200078efcff */
[----:B------:R-:W-:Y:S02]  /*2fb0*/  USHF.L.U32 UR22, UR4, 0x7, URZ ;  /* 0x0000000704167899 */ /* 0x000fe4000800063f */
[----:B------:R-:W-:Y:S01]  /*2fc0*/  USHF.L.U64.HI UR4, UR4, 0x7, UR5 ;  /* 0x0000000704047899 */ /* 0x000fe20008010205 */
[----:B------:R-:W-:-:S04]  /*2fd0*/  FMUL R16, R19, R14 ;  /* 0x0000000e13107220 */ /* 0x000fc80000400000 */
[----:B------:R-:W-:-:S05]  /*2fe0*/  FFMA R16, R151, R11, R16 ;  /* 0x0000000b97107223 */ /* 0x000fca0000000010 */
[----:B------:R-:W-:-:S05]  /*2ff0*/  F2FP.F16.F32.PACK_AB R16, RZ, R16 ;  /* 0x00000010ff10723e */ /* 0x000fca00000000ff */
[----:B------:R1:W-:Y:S01]  /*3000*/  @P5 STG.E.U16 desc[UR12][R6.64+0x72], R16 ;  /* 0x0000721006005986 */ /* 0x0003e2000c10150c */
[----:B------:R-:W-:-:S05]  /*3010*/  IADD3 R126, P5, R123, R2, RZ ;  /* 0x000000027b7e7210 */ /* 0x000fca0007fbe0ff */
[----:B------:R-:W-:Y:S01]  /*3020*/  IMAD.X R127, R21, 0x1, R3, P5 ;  /* 0x00000001157f7824 */ /* 0x000fe200028e0603 */
[----:B------:R-:W-:-:S04]  /*3030*/  IADD3 R18, P5, R4, UR22, RZ ;  /* 0x0000001604127c10 */ /* 0x000fc8000ffbe0ff */
[----:B------:R-:W-:Y:S02]  /*3040*/  IADD3.X R19, R5, UR4, RZ, P5, !PT ;  /* 0x0000000405137c10 */ /* 0x000fe4000affe4ff */
[----:B------:R-:W-:-:S04]  /*3050*/  ISETP.GT.AND P5, PT, R10, RZ, PT ;  /* 0x000000ff0a00720c */ /* 0x000fc80003fa4270 */
[----:B------:R-:W-:-:S13]  /*3060*/  ISETP.GT.AND P5, PT, R0, 0x40, P5 ;  /* 0x000000400000780c */ /* 0x000fda0002fa4270 */
[----:B------:R-:W2:Y:S01]  /*3070*/  @P5 LDG.E.LTC128B.U16 R20, desc[UR12][R18.64] ;  /* 0x0000000c12145981 */ /* 0x000ea2000c1e1520 */
[----:B------:R-:W-:Y:S01]  /*3080*/  LOP3.LUT R121, R17, 0x12, RZ, 0xfc, !PT ;  /* 0x0000001211797812 */ /* 0x000fe200078efcff */
[----:B------:R-:W-:Y:S01]  /*3090*/  ULOP3.LUT UR21, UR22, 0x2, URZ, 0xfc, !UPT ;  /* 0x0000000216157892 */ /* 0x000fe2000f8efc3f */
[----:B--2---:R-:W-:-:S05]  /*30a0*/  HADD2.F32 R23, -RZ, R20.H0_H0 ;  /* 0x20000014ff177230 */ /* 0x004fca0000004100 */
[----:B------:R-:W-:-:S04]  /*30b0*/  FMUL R23, R23, R14 ;  /* 0x0000000e17177220 */ /* 0x000fc80000400000 */
[----:B------:R-:W-:-:S05]  /*30c0*/  FFMA R23, R88, R11, R23 ;  /* 0x0000000b58177223 */ /* 0x000fca0000000017 */
[----:B------:R-:W-:-:S04]  /*30d0*/  F2FP.F16.F32.PACK_AB R23, RZ, R23 ;  /* 0x00000017ff17723e */ /* 0x000fc800000000ff */
[----:B------:R-:W-:-:S05]  /*30e0*/  PRMT R22, R23, 0x7610, R22 ;  /* 0x0000761017167816 */ /* 0x000fca0000000016 */
[----:B------:R2:W-:Y:S01]  /*30f0*/  @P5 STG.E.U16 desc[UR12][R12.64], R22 ;  /* 0x000000160c005986 */ /* 0x0005e2000c10150c */
[----:B------:R-:W-:-:S05]  /*3100*/  IADD3 R128, P5, R121, R2, RZ ;  /* 0x0000000279807210 */ /* 0x000fca0007fbe0ff */
[----:B------:R-:W-:Y:S01]  /*3110*/  IMAD.X R129, R21, 0x1, R3, P5 ;  /* 0x0000000115817824 */ /* 0x000fe200028e0603 */
[----:B------:R-:W-:-:S04]  /*3120*/  IADD3 R130, P5, R4, UR21, RZ ;  /* 0x0000001504827c10 */ /* 0x000fc8000ffbe0ff */
[----:B------:R-:W-:Y:S02]  /*3130*/  IADD3.X R131, R5, UR4, RZ, P5, !PT ;  /* 0x0000000405837c10 */ /* 0x000fe4000affe4ff */
[----:B------:R-:W-:-:S13]  /*3140*/  ISETP.GT.AND P5, PT, R0, 0x40, P6 ;  /* 0x000000400000780c */ /* 0x000fda00037a4270 */
[----:B------:R-:W3:Y:S01]  /*3150*/  @P5 LDG.E.LTC128B.U16 R20, desc[UR12][R130.64] ;  /* 0x0000000c82145981 */ /* 0x000ee2000c1e1520 */
[----:B------:R-:W-:Y:S01]  /*3160*/  BSSY B0, `(.L_x_83) ;  /* 0x000000e000007945 */ /* 0x000fe20003800000 */
[----:B---3--:R-:W-:-:S05]  /*3170*/  HADD2.F32 R23, -RZ, R20.H0_H0 ;  /* 0x20000014ff177230 */ /* 0x008fca0000004100 */
[----:B-1----:R-:W-:-:S04]  /*3180*/  FMUL R16, R23, R14 ;  /* 0x0000000e17107220 */ /* 0x002fc80000400000 */
[----:B------:R-:W-:-:S05]  /*3190*/  FFMA R16, R89, R11, R16 ;  /* 0x0000000b59107223 */ /* 0x000fca0000000010 */
[----:B------:R-:W-:-:S05]  /*31a0*/  F2FP.F16.F32.PACK_AB R16, RZ, R16 ;  /* 0x00000010ff10723e */ /* 0x000fca00000000ff */
[----:B------:R1:W-:Y:S01]  /*31b0*/  @P5 STG.E.U16 desc[UR12][R124.64], R16 ;  /* 0x000000107c005986 */ /* 0x0003e2000c10150c */
[----:B------:R-:W-:-:S05]  /*31c0*/  IADD3 R88, P5, R17, R6, RZ ;  /* 0x0000000611587210 */ /* 0x000fca0007fbe0ff */
[----:B------:R-:W-:Y:S01]  /*31d0*/  IMAD.X R89, R21, 0x1, R7, P5 ;  /* 0x0000000115597824 */ /* 0x000fe200028e0607 */
[----:B--2---:R-:W-:-:S04]  /*31e0*/  IADD3 R22, P5, R8, UR22, RZ ;  /* 0x0000001608167c10 */ /* 0x004fc8000ffbe0ff */
[----:B------:R-:W-:Y:S02]  /*31f0*/  IADD3.X R23, R9, UR4, RZ, P5, !PT ;  /* 0x0000000409177c10 */ /* 0x000fe4000affe4ff */
[----:B------:R-:W-:-:S04]  /*3200*/  ISETP.GT.AND P5, PT, R10, RZ, PT ;  /* 0x000000ff0a00720c */ /* 0x000fc80003fa4270 */
[----:B------:R-:W-:-:S13]  /*3210*/  ISETP.GT.AND P5, PT, R0, 0x48, P5 ;  /* 0x000000480000780c */ /* 0x000fda0002fa4270 */
[----:B-1----:R-:W-:Y:S05]  /*3220*/  @!P5 BRA `(.L_x_84) ;  /* 0x000000000004d947 */ /* 0x002fea0003800000 */
[----:B------:R1:W5:Y:S02]  /*3230*/  LDG.E.LTC128B.U16 R20, desc[UR12][R22.64] ;  /* 0x0000000c16147981 */ /* 0x000364000c1e1520 */
.L_x_84:
[----:B------:R-:W-:Y:S05]  /*3240*/  BSYNC B0 ;  /* 0x0000000000007941 */ /* 0x000fea0003800000 */
.L_x_83:
[----:B-----5:R-:W-:Y:S01]  /*3250*/  HADD2.F32 R125, -RZ, R20.H0_H0 ;  /* 0x20000014ff7d7230 */ /* 0x020fe20000004100 */
[----:B------:R-:W-:Y:S04]  /*3260*/  BSSY B0, `(.L_x_85) ;  /* 0x000000c000007945 */ /* 0x000fe80003800000 */
[----:B------:R-:W-:-:S04]  /*3270*/  FMUL R125, R125, R14 ;  /* 0x0000000e7d7d7220 */ /* 0x000fc80000400000 */
[----:B------:R-:W-:-:S05]  /*3280*/  FFMA R125, R90, R11, R125 ;  /* 0x0000000b5a7d7223 */ /* 0x000fca000000007d */
[----:B------:R-:W-:-:S05]  /*3290*/  F2FP.F16.F32.PACK_AB R125, RZ, R125 ;  /* 0x0000007dff7d723e */ /* 0x000fca00000000ff */
[----:B------:R2:W-:Y:S01]  /*32a0*/  @P5 STG.E.U16 desc[UR12][R88.64], R125 ;  /* 0x0000007d58005986 */ /* 0x0005e2000c10150c */
[----:B------:R-:W-:-:S05]  /*32b0*/  IADD3 R132, P5, R15, R6, RZ ;  /* 0x000000060f847210 */ /* 0x000fca0007fbe0ff */
[----:B------:R-:W-:Y:S01]  /*32c0*/  IMAD.X R133, R21, 0x1, R7, P5 ;  /* 0x0000000115857824 */ /* 0x000fe200028e0607 */
[----:B------:R-:W-:-:S13]  /*32d0*/  ISETP.GT.AND P5, PT, R0, 0x48, P6 ;  /* 0x000000480000780c */ /* 0x000fda00037a4270 */
[----:B--2---:R-:W-:Y:S05]  /*32e0*/  @!P5 BRA `(.L_x_86) ;  /* 0x00000000000cd947 */ /* 0x004fea0003800000 */
[----:B------:R-:W-:-:S04]  /*32f0*/  IADD3 R124, P6, R8, UR21, RZ ;  /* 0x00000015087c7c10 */ /* 0x000fc8000ffde0ff */
[----:B------:R-:W-:-:S05]  /*3300*/  IADD3.X R125, R9, UR4, RZ, P6, !PT ;  /* 0x00000004097d7c10 */ /* 0x000fca000b7fe4ff */
[----:B------:R2:W5:Y:S04]  /*3310*/  LDG.E.LTC128B.U16 R20, desc[UR12][R124.64] ;  /* 0x0000000c7c147981 */ /* 0x000568000c1e1520 */
.L_x_86:
[----:B------:R-:W-:Y:S05]  /*3320*/  BSYNC B0 ;  /* 0x0000000000007941 */ /* 0x000fea0003800000 */
.L_x_85:
[----:B--2--5:R-:W-:Y:S01]  /*3330*/  HADD2.F32 R125, -RZ, R20.H0_H0 ;  /* 0x20000014ff7d7230 */ /* 0x024fe20000004100 */
[----:B------:R-:W-:Y:S01]  /*3340*/  ULOP3.LUT UR20, UR22, 0x10, URZ, 0xfc, !UPT ;  /* 0x0000001016147892 */ /* 0x000fe2000f8efc3f */
[----:B------:R-:W-:-:S03]  /*3350*/  ISETP.GT.AND P6, PT, R10, 0x8, PT ;  /* 0x000000080a00780c */ /* 0x000fc60003fc4270 */
[----:B------:R-:W-:-:S04]  /*3360*/  FMUL R16, R125, R14 ;  /* 0x0000000e7d107220 */ /* 0x000fc80000400000 */
[----:B------:R-:W-:Y:S01]  /*3370*/  FFMA R16, R91, R11, R16 ;  /* 0x0000000b5b107223 */ /* 0x000fe20000000010 */
[----:B------:R-:W-:-:S04]  /*3380*/  LOP3.LUT R91, R17, 0x20, RZ, 0xfc, !PT ;  /* 0x00000020115b7812 */ /* 0x000fc800078efcff */
[----:B------:R-:W-:-:S05]  /*3390*/  F2FP.F16.F32.PACK_AB R16, RZ, R16 ;  /* 0x00000010ff10723e */ /* 0x000fca00000000ff */
[----:B------:R2:W-:Y:S01]  /*33a0*/  @P5 STG.E.U16 desc[UR12][R132.64], R16 ;  /* 0x0000001084005986 */ /* 0x0005e2000c10150c */
[----:B------:R-:W-:-:S05]  /*33b0*/  IADD3 R130, P5, R91, R2, RZ ;  /* 0x000000025b827210 */ /* 0x000fca0007fbe0ff */
[----:B------:R-:W-:Y:S01]  /*33c0*/  IMAD.X R131, R21, 0x1, R3, P5 ;  /* 0x0000000115837824 */ /* 0x000fe200028e0603 */
[----:B------:R-:W-:-:S04]  /*33d0*/  IADD3 R134, P5, R4, UR20, RZ ;  /* 0x0000001404867c10 */ /* 0x000fc8000ffbe0ff */
[----:B------:R-:W-:Y:S02]  /*33e0*/  IADD3.X R135, R5, UR4, RZ, P5, !PT ;  /* 0x0000000405877c10 */ /* 0x000fe4000affe4ff */
[----:B------:R-:W-:-:S13]  /*33f0*/  ISETP.GT.AND P5, PT, R0, 0x40, P6 ;  /* 0x000000400000780c */ /* 0x000fda00037a4270 */
[----:B------:R-:W3:Y:S01]  /*3400*/  @P5 LDG.E.LTC128B.U16 R20, desc[UR12][R134.64] ;  /* 0x0000000c86145981 */ /* 0x000ee2000c1e1520 */
[----:B------:R-:W-:Y:S01]  /*3410*/  ULOP3.LUT UR19, UR22, 0x12, URZ, 0xfc, !UPT ;  /* 0x0000001216137892 */ /* 0x000fe2000f8efc3f */
[----:B---3--:R-:W-:-:S05]  /*3420*/  HADD2.F32 R125, -RZ, R20.H0_H0 ;  /* 0x20000014ff7d7230 */ /* 0x008fca0000004100 */
[----:B------:R-:W-:-:S04]  /*3430*/  FMUL R125, R125, R14 ;  /* 0x0000000e7d7d7220 */ /* 0x000fc80000400000 */
[----:B------:R-:W-:-:S05]  /*3440*/  FFMA R125, R92, R11, R125 ;  /* 0x0000000b5c7d7223 */ /* 0x000fca000000007d */
[----:B------:R-:W-:-:S04]  /*3450*/  F2FP.F16.F32.PACK_AB R125, RZ, R125 ;  /* 0x0000007dff7d723e */ /* 0x000fc800000000ff */
[----:B------:R-:W-:Y:S02]  /*3460*/  PRMT R90, R125, 0x7610, R90 ;  /* 0x000076107d5a7816 */ /* 0x000fe4000000005a */
[----:B------:R-:W-:-:S03]  /*3470*/  LOP3.LUT R125, R17, 0x22, RZ, 0xfc, !PT ;  /* 0x00000022117d7812 */ /* 0x000fc600078efcff */
[----:B------:R3:W-:Y:S01]  /*3480*/  @P5 STG.E.U16 desc[UR12][R126.64], R90 ;  /* 0x0000005a7e005986 */ /* 0x0007e2000c10150c */
[----:B--2---:R-:W-:-:S05]  /*3490*/  IADD3 R132, P5, R125, R2, RZ ;  /* 0x000000027d847210 */ /* 0x004fca0007fbe0ff */
[----:B------:R-:W-:Y:S01]  /*34a0*/  IMAD.X R133, R21, 0x1, R3, P5 ;  /* 0x0000000115857824 */ /* 0x000fe200028e0603 */
[----:B------:R-:W-:-:S04]  /*34b0*/  IADD3 R134, P5, R4, UR19, RZ ;  /* 0x0000001304867c10 */ /* 0x000fc8000ffbe0ff */
[----:B------:R-:W-:Y:S02]  /*34c0*/  IADD3.X R135, R5, UR4, RZ, P5, !PT ;  /* 0x0000000405877c10 */ /* 0x000fe4000affe4ff */
[----:B------:R-:W-:-:S04]  /*34d0*/  ISETP.GT.AND P5, PT, R10, 0x9, PT ;  /* 0x000000090a00780c */ /* 0x000fc80003fa4270 */
[----:B------:R-:W-:-:S13]  /*34e0*/  ISETP.GT.AND P5, PT, R0, 0x40, P5 ;  /* 0x000000400000780c */ /* 0x000fda0002fa4270 */
[----:B------:R-:W2:Y:S01]  /*34f0*/  @P5 LDG.E.LTC128B.U16 R20, desc[UR12][R134.64] ;  /* 0x0000000c86145981 */ /* 0x000ea2000c1e1520 */
[----:B------:R-:W-:Y:S01]  /*3500*/  BSSY B0, `(.L_x_87) ;  /* 0x000000d000007945 */ /* 0x000fe20003800000 */
[----:B--2---:R-:W-:-:S05]  /*3510*/  HADD2.F32 R137, -RZ, R20.H0_H0 ;  /* 0x20000014ff897230 */ /* 0x004fca0000004100 */
[----:B------:R-:W-:-:S04]  /*3520*/  FMUL R16, R137, R14 ;  /* 0x0000000e89107220 */ /* 0x000fc80000400000 */
[----:B------:R-:W-:-:S05]  /*3530*/  FFMA R16, R93, R11, R16 ;  /* 0x0000000b5d107223 */ /* 0x000fca0000000010 */
[----:B------:R-:W-:-:S05]  /*3540*/  F2FP.F16.F32.PACK_AB R16, RZ, R16 ;  /* 0x00000010ff10723e */ /* 0x000fca00000000ff */
[----:B------:R2:W-:Y:S01]  /*3550*/  @P5 STG.E.U16 desc[UR12][R128.64], R16 ;  /* 0x0000001080005986 */ /* 0x0005e2000c10150c */
[----:B---3--:R-:W-:-:S05]  /*3560*/  IADD3 R126, P5, R123, R6, RZ ;  /* 0x000000067b7e7210 */ /* 0x008fca0007fbe0ff */
[----:B------:R-:W-:Y:S01]  /*3570*/  IMAD.X R127, R21, 0x1, R7, P5 ;  /* 0x00000001157f7824 */ /* 0x000fe200028e0607 */
[----:B------:R-:W-:-:S13]  /*3580*/  ISETP.GT.AND P5, PT, R0, 0x48, P6 ;  /* 0x000000480000780c */ /* 0x000fda00037a4270 */
[----:B--2---:R-:W-:Y:S05]  /*3590*/  @!P5 BRA `(.L_x_88) ;  /* 0x00000000000cd947 */ /* 0x004fea0003800000 */
[----:B------:R-:W-:-:S04]  /*35a0*/  IADD3 R92, P6, R8, UR20, RZ ;  /* 0x00000014085c7c10 */ /* 0x000fc8000ffde0ff */
[----:B------:R-:W-:-:S05]  /*35b0*/  IADD3.X R93, R9, UR4, RZ, P6, !PT ;  /* 0x00000004095d7c10 */ /* 0x000fca000b7fe4ff */
[----:B------:R2:W5:Y:S04]  /*35c0*/  LDG.E.LTC128B.U16 R20, desc[UR12][R92.64] ;  /* 0x0000000c5c147981 */ /* 0x000568000c1e1520 */
.L_x_88:
[----:B------:R-:W-:Y:S05]  /*35d0*/  BSYNC B0 ;  /* 0x0000000000007941 */ /* 0x000fea0003800000 */
.L_x_87:
[----:B--2--5:R-:W-:Y:S01]  /*35e0*/  HADD2.F32 R93, -RZ, R20.H0_H0 ;  /* 0x20000014ff5d7230 */ /* 0x024fe20000004100 */
[----:B------:R-:W-:Y:S01]  /*35f0*/  ISETP.GT.AND P6, PT, R10, 0x9, PT ;  /* 0x000000090a00780c */ /* 0x000fe20003fc4270 */
[----:B------:R-:W-:Y:S03]  /*3600*/  BSSY B0, `(.L_x_89) ;  /* 0x000000c000007945 */ /* 0x000fe60003800000 */
        /* <DEDUP_REMOVED lines=11> */
.L_x_90:
[----:B------:R-:W-:Y:S05]  /*36c0*/  BSYNC B0 ;  /* 0x0000000000007941 */ /* 0x000fea0003800000 */
.L_x_89:
[----:B--2--5:R-:W-:Y:S01]  /*36d0*/  HADD2.F32 R93, -RZ, R20.H0_H0 ;  /* 0x20000014ff5d7230 */ /* 0x024fe20000004100 */
[----:B------:R-:W-:Y:S01]  /*36e0*/  ULOP3.LUT UR18, UR22, 0x20, URZ, 0xfc, !UPT ;  /* 0x0000002016127892 */ /* 0x000fe2000f8efc3f */
[----:B------:R-:W-:-:S03]  /*36f0*/  ISETP.GT.AND P6, PT, R10, 0x10, PT ;  /* 0x000000100a00780c */ /* 0x000fc60003fc4270 */
[----:B------:R-:W-:Y:S01]  /*3700*/  FMUL R16, R93, R14 ;  /* 0x0000000e5d107220 */ /* 0x000fe20000400000 */
[----:B------:R-:W-:-:S03]  /*3710*/  LOP3.LUT R93, R17, 0x30, RZ, 0xfc, !PT ;  /* 0x00000030115d7812 */ /* 0x000fc600078efcff */
[----:B------:R-:W-:-:S05]  /*3720*/  FFMA R16, R95, R11, R16 ;  /* 0x0000000b5f107223 */ /* 0x000fca0000000010 */
        /* <DEDUP_REMOVED lines=36> */
.L_x_92:
[----:B------:R-:W-:Y:S05]  /*3970*/  BSYNC B0 ;  /* 0x0000000000007941 */ /* 0x000fea0003800000 */
.L_x_91:
        /* <DEDUP_REMOVED lines=14> */
.L_x_94:
[----:B------:R-:W-:Y:S05]  /*3a60*/  BSYNC B0 ;  /* 0x0000000000007941 */ /* 0x000fea0003800000 */
.L_x_93:
        /* <DEDUP_REMOVED lines=42> */
.L_x_96:
[----:B------:R-:W-:Y:S05]  /*3d10*/  BSYNC B0 ;  /* 0x0000000000007941 */ /* 0x000fea0003800000 */
.L_x_95:
        /* <DEDUP_REMOVED lines=14> */
.L_x_98:
[----:B------:R-:W-:Y:S05]  /*3e00*/  BSYNC B0 ;  /* 0x0000000000007941 */ /* 0x000fea0003800000 */
.L_x_97:
        /* <DEDUP_REMOVED lines=42> */
.L_x_100:
[----:B------:R-:W-:Y:S05]  /*40b0*/  BSYNC B0 ;  /* 0x0000000000007941 */ /* 0x000fea0003800000 */
.L_x_99:
        /* <DEDUP_REMOVED lines=14> */
.L_x_102:
[----:B------:R-:W-:Y:S05]  /*41a0*/  BSYNC B0 ;  /* 0x0000000000007941 */ /* 0x000fea0003800000 */
.L_x_101:
        /* <DEDUP_REMOVED lines=41> */
.L_x_104:
[----:B------:R-:W-:Y:S05]  /*4440*/  BSYNC B0 ;  /* 0x0000000000007941 */ /* 0x000fea0003800000 */
.L_x_103:
[----:B--2--5:R-:W-:Y:S01]  /*4450*/  HADD2.F32 R109, -RZ, R20.H0_H0 ;  /* 0x20000014ff6d7230 */ /* 0x024fe20000004100 */
        /* <DEDUP_REMOVED lines=12> */
.L_x_106:
[----:B------:R-:W-:Y:S05]  /*4520*/  BSYNC B0 ;  /* 0x0000000000007941 */ /* 0x000fea0003800000 */
.L_x_105:
[----:B--2--5:R-:W-:Y:S01]  /*4530*/  HADD2.F32 R109, -RZ, R20.H0_H0 ;  /* 0x20000014ff6d7230 */ /* 0x024fe20000004100 */
[----:B------:R-:W-:-:S04]  /*4540*/  ULOP3.LUT UR8, UR22, 0x60, URZ, 0xfc, !UPT ;  /* 0x0000006016087892 */ /* 0x000fc8000f8efc3f */
        /* <DEDUP_REMOVED lines=31> */
[----:B------:R-:W-:-:S05]  /*4740*/  IADD3 R112, P5, R105, R6, RZ ;  /* 0x0000000669707210 */ /* 0x000fca0007fbe0ff */
[----:B------:R-:W-:Y:S01]  /*4750*/  IMAD.X R113, R21, 0x1, R7, P5 ;  /* 0x0000000115717824 */ /* 0x000fe200028e0607 */
[----:B------:R-:W-:-:S13]  /*4760*/  ISETP.GT.AND P5, PT, R0, 0x48, P3 ;  /* 0x000000480000780c */ /* 0x000fda0001fa4270 */
[----:B---3--:R-:W-:Y:S05]  /*4770*/  @!P5 BRA `(.L_x_108) ;  /* 0x00000000000cd947 */ /* 0x008fea0003800000 */
[----:B------:R-:W-:-:S04]  /*4780*/  IADD3 R2, P6, R8, UR8, RZ ;  /* 0x0000000808027c10 */ /* 0x000fc8000ffde0ff */
[----:B------:R-:W-:-:S05]  /*4790*/  IADD3.X R3, R9, UR4, RZ, P6, !PT ;  /* 0x0000000409037c10 */ /* 0x000fca000b7fe4ff */
[----:B------:R2:W5:Y:S04]  /*47a0*/  LDG.E.LTC128B.U16 R20, desc[UR12][R2.64] ;  /* 0x0000000c02147981 */ /* 0x000568000c1e1520 */
.L_x_108:
[----:B------:R-:W-:Y:S05]  /*47b0*/  BSYNC B0 ;  /* 0x0000000000007941 */ /* 0x000fea0003800000 */
.L_x_107:
        /* <DEDUP_REMOVED lines=13> */
.L_x_110:
[----:B------:R-:W-:Y:S05]  /*4890*/  BSYNC B0 ;  /* 0x0000000000007941 */ /* 0x000fea0003800000 */
.L_x_109:
[----:B--2--5:R-:W-:Y:S01]  /*48a0*/  HADD2.F32 R3, -RZ, R20.H0_H0 ;  /* 0x20000014ff037230 */ /* 0x024fe20000004100 */
[----:B------:R-:W-:-:S04]  /*48b0*/  ULOP3.LUT UR6, UR22, 0x70, URZ, 0xfc, !UPT ;  /* 0x0000007016067892 */ /* 0x000fc8000f8efc3f */
        /* <DEDUP_REMOVED lines=8> */
[----:B--2---:R-:W-:Y:S02]  /*4940*/  IADD3.X R3, R5, UR4, RZ, P5, !PT ;  /* 0x0000000405037c10 */ /* 0x004fe4000affe4ff */
[----:B------:R-:W-:-:S13]  /*4950*/  ISETP.GT.AND P5, PT, R0, 0x40, P1 ;  /* 0x000000400000780c */ /* 0x000fda0000fa4270 */
[----:B------:R-:W2:Y:S01]  /*4960*/  @P5 LDG.E.LTC128B.U16 R20, desc[UR12][R2.64] ;  /* 0x0000000c02145981 */ /* 0x000ea2000c1e1520 */
[----:B------:R-:W-:Y:S01]  /*4970*/  ULOP3.LUT UR5, UR22, 0x72, URZ, 0xfc, !UPT ;  /* 0x0000007216057892 */ /* 0x000fe2000f8efc3f */
[----:B--2---:R-:W-:-:S05]  /*4980*/  HADD2.F32 R115, -RZ, R20.H0_H0 ;  /* 0x20000014ff737230 */ /* 0x004fca0000004100 */
[----:B------:R-:W-:-:S04]  /*4990*/  FMUL R115, R115, R14 ;  /* 0x0000000e73737220 */ /* 0x000fc80000400000 */
[----:B------:R-:W-:-:S05]  /*49a0*/  FFMA R115, R116, R11, R115 ;  /* 0x0000000b74737223 */ /* 0x000fca0000000073 */
[----:B------:R-:W-:-:S05]  /*49b0*/  F2FP.F16.F32.PACK_AB R115, RZ, R115 ;  /* 0x00000073ff73723e */ /* 0x000fca00000000ff */
[----:B------:R-:W-:Y:S01]  /*49c0*/  @P5 STG.E.U16 desc[UR12][R126.64], R115 ;  /* 0x000000737e005986 */ /* 0x000fe2000c10150c */
[----:B------:R-:W-:-:S05]  /*49d0*/  IADD3 R6, P5, R111, R6, RZ ;  /* 0x000000066f067210 */ /* 0x000fca0007fbe0ff */
[----:B------:R-:W-:Y:S01]  /*49e0*/  IMAD.X R7, R21, 0x1, R7, P5 ;  /* 0x0000000115077824 */ /* 0x000fe200028e0607 */
[----:B----4-:R-:W-:-:S04]  /*49f0*/  IADD3 R4, P5, R4, UR5, RZ ;  /* 0x0000000504047c10 */ /* 0x010fc8000ffbe0ff */
[----:B------:R-:W-:Y:S02]  /*4a00*/  IADD3.X R5, R5, UR4, RZ, P5, !PT ;  /* 0x0000000405057c10 */ /* 0x000fe4000affe4ff */
[----:B------:R-:W-:-:S13]  /*4a10*/  ISETP.GT.AND P5, PT, R0, 0x40, P0 ;  /* 0x000000400000780c */ /* 0x000fda00007a4270 */
[----:B------:R-:W2:Y:S01]  /*4a20*/  @P5 LDG.E.LTC128B.U16 R20, desc[UR12][R4.64] ;  /* 0x0000000c04145981 */ /* 0x000ea2000c1e1520 */
[----:B------:R-:W-:Y:S01]  /*4a30*/  BSSY B0, `(.L_x_111) ;  /* 0x000000e000007945 */ /* 0x000fe20003800000 */
[----:B--2---:R-:W-:-:S05]  /*4a40*/  HADD2.F32 R3, -RZ, R20.H0_H0 ;  /* 0x20000014ff037230 */ /* 0x004fca0000004100 */
[----:B------:R-:W-:-:S04]  /*4a50*/  FMUL R2, R3, R14 ;  /* 0x0000000e03027220 */ /* 0x000fc80000400000 */
[----:B------:R-:W-:-:S05]  /*4a60*/  FFMA R2, R117, R11, R2 ;  /* 0x0000000b75027223 */ /* 0x000fca0000000002 */
[----:B------:R-:W-:-:S04]  /*4a70*/  F2FP.F16.F32.PACK_AB R2, RZ, R2 ;  /* 0x00000002ff02723e */ /* 0x000fc800000000ff */
[----:B------:R-:W-:-:S05]  /*4a80*/  PRMT R3, R2, 0x7610, R3 ;  /* 0x0000761002037816 */ /* 0x000fca0000000003 */
[----:B------:R2:W-:Y:S01]  /*4a90*/  @P5 STG.E.U16 desc[UR12][R128.64], R3 ;  /* 0x0000000380005986 */ /* 0x0005e2000c10150c */
[----:B------:R-:W-:-:S05]  /*4aa0*/  IADD3 R2, P5, R12, R17, RZ ;  /* 0x000000110c027210 */ /* 0x000fca0007fbe0ff */
[----:B--2---:R-:W-:Y:S01]  /*4ab0*/  IMAD.X R3, R13, 0x1, R21, P5 ;  /* 0x000000010d037824 */ /* 0x004fe200028e0615 */
[----:B------:R-:W-:-:S13]  /*4ac0*/  ISETP.GT.AND P5, PT, R0, 0x48, P1 ;  /* 0x000000480000780c */ /* 0x000fda0000fa4270 */
[----:B------:R-:W-:Y:S05]  /*4ad0*/  @!P5 BRA `(.L_x_112) ;  /* 0x00000000000cd947 */ /* 0x000fea0003800000 */
[----:B------:R-:W-:-:S04]  /*4ae0*/  IADD3 R4, P6, R8, UR6, RZ ;  /* 0x0000000608047c10 */ /* 0x000fc8000ffde0ff */
[----:B------:R-:W-:-:S05]  /*4af0*/  IADD3.X R5, R9, UR4, RZ, P6, !PT ;  /* 0x0000000409057c10 */ /* 0x000fca000b7fe4ff */
[----:B------:R2:W5:Y:S04]  /*4b00*/  LDG.E.LTC128B.U16 R20, desc[UR12][R4.64] ;  /* 0x0000000c04147981 */ /* 0x000568000c1e1520 */
.L_x_112:
[----:B------:R-:W-:Y:S05]  /*4b10*/  BSYNC B0 ;  /* 0x0000000000007941 */ /* 0x000fea0003800000 */
.L_x_111:
        /* <DEDUP_REMOVED lines=8> */
[----:B------:R-:W-:-:S04]  /*4ba0*/  IADD3 R4, P5, R8, UR5, RZ ;  /* 0x0000000508047c10 */ /* 0x000fc8000ffbe0ff */
[----:B--2---:R-:W-:Y:S02]  /*4bb0*/  IADD3.X R5, R9, UR4, RZ, P5, !PT ;  /* 0x0000000409057c10 */ /* 0x004fe4000affe4ff */
[----:B------:R-:W-:-:S13]  /*4bc0*/  ISETP.GT.AND P5, PT, R0, 0x48, P0 ;  /* 0x000000480000780c */ /* 0x000fda00007a4270 */
[----:B------:R-:W-:Y:S05]  /*4bd0*/  @!P5 BRA `(.L_x_114) ;  /* 0x000000000004d947 */ /* 0x000fea0003800000 */
[----:B------:R2:W5:Y:S02]  /*4be0*/  LDG.E.LTC128B.U16 R20, desc[UR12][R4.64] ;  /* 0x0000000c04147981 */ /* 0x000564000c1e1520 */
.L_x_114:
[----:B------:R-:W-:Y:S05]  /*4bf0*/  BSYNC B0 ;  /* 0x0000000000007941 */ /* 0x000fea0003800000 */
.L_x_113:
[----:B--2--5:R-:W-:Y:S01]  /*4c00*/  HADD2.F32 R5, -RZ, R20.H0_H0 ;  /* 0x20000014ff057230 */ /* 0x024fe20000004100 */
[----:B------:R-:W-:Y:S01]  /*4c10*/  ISETP.GT.AND P6, PT, R10, RZ, PT ;  /* 0x000000ff0a00720c */ /* 0x000fe20003fc4270 */
[----:B------:R-:W-:Y:S03]  /*4c20*/  BSSY B0, `(.L_x_115) ;  /* 0x000000d000007945 */ /* 0x000fe60003800000 */
        /* <DEDUP_REMOVED lines=12> */
.L_x_116:
[----:B------:R-:W-:Y:S05]  /*4cf0*/  BSYNC B0 ;  /* 0x0000000000007941 */ /* 0x000fea0003800000 */
.L_x_115:
[----:B-----5:R-:W-:Y:S01]  /*4d00*/  HADD2.F32 R7, -RZ, R20.H0_H0 ;  /* 0x20000014ff077230 */ /* 0x020fe20000004100 */
        /* <DEDUP_REMOVED lines=13> */
.L_x_118:
[----:B------:R-:W-:Y:S05]  /*4de0*/  BSYNC B0 ;  /* 0x0000000000007941 */ /* 0x000fea0003800000 */
.L_x_117:
[----:B---3-5:R-:W-:Y:S01]  /*4df0*/  HADD2.F32 R7, -RZ, R20.H0_H0 ;  /* 0x20000014ff077230 */ /* 0x028fe20000004100 */
        /* <DEDUP_REMOVED lines=8> */
[----:B---3--:R-:W-:Y:S01]  /*4e80*/  IMAD.X R7, R89, 0x1, R21, P5 ;  /* 0x0000000159077824 */ /* 0x008fe200028e0615 */
[----:B0-----:R-:W-:-:S04]  /*4e90*/  IADD3 R8, P5, R22, UR22, RZ ;  /* 0x0000001616087c10 */ /* 0x001fc8000ffbe0ff */
[----:B------:R-:W-:Y:S02]  /*4ea0*/  IADD3.X R9, R23, UR4, RZ, P5, !PT ;  /* 0x0000000417097c10 */ /* 0x000fe4000affe4ff */
[----:B------:R-:W-:-:S13]  /*4eb0*/  ISETP.GT.AND P5, PT, R0, 0x88, P6 ;  /* 0x000000880000780c */ /* 0x000fda00037a4270 */
[----:B------:R-:W-:Y:S05]  /*4ec0*/  @!P5 BRA `(.L_x_120) ;  /* 0x000000000004d947 */ /* 0x000fea0003800000 */
[----:B------:R0:W5:Y:S02]  /*4ed0*/  LDG.E.LTC128B.U16 R20, desc[UR12][R8.64] ;  /* 0x0000000c08147981 */ /* 0x000164000c1e1520 */
.L_x_120:
[----:B------:R-:W-:Y:S05]  /*4ee0*/  BSYNC B0 ;  /* 0x0000000000007941 */ /* 0x000fea0003800000 */
.L_x_119:
        /* <DEDUP_REMOVED lines=14> */
.L_x_122:
[----:B------:R-:W-:Y:S05]  /*4fd0*/  BSYNC B0 ;  /* 0x0000000000007941 */ /* 0x000fea0003800000 */
.L_x_121:
[----:B---3-5:R-:W-:Y:S01]  /*4fe0*/  HADD2.F32 R57, -RZ, R20.H0_H0 ;  /* 0x20000014ff397230 */ /* 0x028fe20000004100 */
        /* <DEDUP_REMOVED lines=13> */
.L_x_124:
[----:B------:R-:W-:Y:S05]  /*50c0*/  BSYNC B0 ;  /* 0x0000000000007941 */ /* 0x000fea0003800000 */
.L_x_123:
        /* <DEDUP_REMOVED lines=8> */
[----:B---3--:R-:W-:Y:S01]  /*5150*/  IMAD.X R59, R13, 0x1, R21, P5 ;  /* 0x000000010d3b7824 */ /* 0x008fe200028e0615 */
[----:B------:R-:W-:-:S13]  /*5160*/  ISETP.GT.AND P5, PT, R0, 0x80, P6 ;  /* 0x000000800000780c */ /* 0x000fda00037a4270 */
[----:B------:R-:W-:Y:S05]  /*5170*/  @!P5 BRA `(.L_x_126) ;  /* 0x00000000000cd947 */ /* 0x000fea0003800000 */
[----:B------:R-:W-:-:S04]  /*5180*/  IADD3 R112, P6, R18, UR19, RZ ;  /* 0x0000001312707c10 */ /* 0x000fc8000ffde0ff */
[----:B------:R-:W-:-:S05]  /*5190*/  IADD3.X R113, R19, UR4, RZ, P6, !PT ;  /* 0x0000000413717c10 */ /* 0x000fca000b7fe4ff */
[----:B------:R3:W5:Y:S04]  /*51a0*/  LDG.E.LTC128B.U16 R20, desc[UR12][R112.64] ;  /* 0x0000000c70147981 */ /* 0x000768000c1e1520 */
.L_x_126:
[----:B------:R-:W-:Y:S05]  /*51b0*/  BSYNC B0 ;  /* 0x0000000000007941 */ /* 0x000fea0003800000 */
.L_x_125:
        /* <DEDUP_REMOVED lines=14> */
.L_x_128:
[----:B------:R-:W-:Y:S05]  /*52a0*/  BSYNC B0 ;  /* 0x0000000000007941 */ /* 0x000fea0003800000 */
.L_x_127:
        /* <DEDUP_REMOVED lines=14> */
.L_x_130:
[----:B------:R-:W-:Y:S05]  /*5390*/  BSYNC B0 ;  /* 0x0000000000007941 */ /* 0x000fea0003800000 */
.L_x_129:
        /* <DEDUP_REMOVED lines=14> */
.L_x_132:
[----:B------:R-:W-:Y:S05]  /*5480*/  BSYNC B0 ;  /* 0x0000000000007941 */ /* 0x000fea0003800000 */
.L_x_131:
        /* <DEDUP_REMOVED lines=14> */
.L_x_134:
[----:B------:R-:W-:Y:S05]  /*5570*/  BSYNC B0 ;  /* 0x0000000000007941 */ /* 0x000fea0003800000 */
.L_x_133:
        /* <DEDUP_REMOVED lines=14> */
.L_x_136:
[----:B------:R-:W-:Y:S05]  /*5660*/  BSYNC B0 ;  /* 0x0000000000007941 */ /* 0x000fea0003800000 */
.L_x_135:
        /* <DEDUP_REMOVED lines=14> */
.L_x_138:
[----:B------:R-:W-:Y:S05]  /*5750*/  BSYNC B0 ;  /* 0x0000000000007941 */ /* 0x000fea0003800000 */
.L_x_137:
        /* <DEDUP_REMOVED lines=14> */
.L_x_140:
[----:B------:R-:W-:Y:S05]  /*5840*/  BSYNC B0 ;  /* 0x0000000000007941 */ /* 0x000fea0003800000 */
.L_x_139:
        /* <DEDUP_REMOVED lines=14> */
.L_x_142:
[----:B------:R-:W-:Y:S05]  /*5930*/  BSYNC B0 ;  /* 0x0000000000007941 */ /* 0x000fea0003800000 */
.L_x_141:
        /* <DEDUP_REMOVED lines=14> */
.L_x_144:
[----:B------:R-:W-:Y:S05]  /*5a20*/  BSYNC B0 ;  /* 0x0000000000007941 */ /* 0x000fea0003800000 */
.L_x_143:
        /* <DEDUP_REMOVED lines=14> */
.L_x_146:
[----:B------:R-:W-:Y:S05]  /*5b10*/  BSYNC B0 ;  /* 0x0000000000007941 */ /* 0x000fea0003800000 */
.L_x_145:
        /* <DEDUP_REMOVED lines=14> */
.L_x_148:
[----:B------:R-:W-:Y:S05]  /*5c00*/  BSYNC B0 ;  /* 0x0000000000007941 */ /* 0x000fea0003800000 */
.L_x_147:
        /* <DEDUP_REMOVED lines=14> */
.L_x_150:
[----:B------:R-:W-:Y:S05]  /*5cf0*/  BSYNC B0 ;  /* 0x0000000000007941 */ /* 0x000fea0003800000 */
.L_x_149:
        /* <DEDUP_REMOVED lines=14> */
.L_x_152:
[----:B------:R-:W-:Y:S05]  /*5de0*/  BSYNC B0 ;  /* 0x0000000000007941 */ /* 0x000fea0003800000 */
.L_x_151:
        /* <DEDUP_REMOVED lines=14> */
.L_x_154:
[----:B------:R-:W-:Y:S05]  /*5ed0*/  BSYNC B0 ;  /* 0x0000000000007941 */ /* 0x000fea0003800000 */
.L_x_153:
        /* <DEDUP_REMOVED lines=14> */
.L_x_156:
[----:B------:R-:W-:Y:S05]  /*5fc0*/  BSYNC B0 ;  /* 0x0000000000007941 */ /* 0x000fea0003800000 */
.L_x_155:
[----:B---3-5:R-:W-:Y:S01]  /*5fd0*/  HADD2.F32 R59, -RZ, R20.H0_H0 ;  /* 0x20000014ff3b7230 */ /* 0x028fe20000004100 */
[----:B------:R-:W-:Y:S04]  /*5fe0*/  BSSY B0, `(.L_x_157) ;  /* 0x000000c000007945 */ /* 0x000fe80003800000 */
        /* <DEDUP_REMOVED lines=11> */
.L_x_158:
[----:B------:R-:W-:Y:S05]  /*60a0*/  BSYNC B0 ;  /* 0x0000000000007941 */ /* 0x000fea0003800000 */
.L_x_157:
        /* <DEDUP_REMOVED lines=14> */
.L_x_160:
[----:B------:R-:W-:Y:S05]  /*6190*/  BSYNC B0 ;  /* 0x0000000000007941 */ /* 0x000fea0003800000 */
.L_x_159:
[----:B---3-5:R-:W-:Y:S01]  /*61a0*/  HADD2.F32 R61, -RZ, R20.H0_H0 ;  /* 0x20000014ff3d7230 */ /* 0x028fe20000004100 */
        /* <DEDUP_REMOVED lines=12> */
.L_x_162:
[----:B------:R-:W-:Y:S05]  /*6270*/  BSYNC B0 ;  /* 0x0000000000007941 */ /* 0x000fea0003800000 */
.L_x_161:
        /* <DEDUP_REMOVED lines=13> */
.L_x_164:
[----:B------:R-:W-:Y:S05]  /*6350*/  BSYNC B0 ;  /* 0x0000000000007941 */ /* 0x000fea0003800000 */
.L_x_163:
        /* <DEDUP_REMOVED lines=13> */
.L_x_166:
[----:B------:R-:W-:Y:S05]  /*6430*/  BSYNC B0 ;  /* 0x0000000000007941 */ /* 0x000fea0003800000 */
.L_x_165:
        /* <DEDUP_REMOVED lines=13> */
.L_x_168:
[----:B------:R-:W-:Y:S05]  /*6510*/  BSYNC B0 ;  /* 0x0000000000007941 */ /* 0x000fea0003800000 */
.L_x_167:
        /* <DEDUP_REMOVED lines=13> */
.L_x_170:
[----:B------:R-:W-:Y:S05]  /*65f0*/  BSYNC B0 ;  /* 0x0000000000007941 */ /* 0x000fea0003800000 */
.L_x_169:
        /* <DEDUP_REMOVED lines=13> */
.L_x_172:
[----:B------:R-:W-:Y:S05]  /*66d0*/  BSYNC B0 ;  /* 0x0000000000007941 */ /* 0x000fea0003800000 */
.L_x_171:
        /* <DEDUP_REMOVED lines=8> */
[----:B------:R-:W-:-:S04]  /*6760*/  IADD3 R18, P5, R18, UR5, RZ ;  /* 0x0000000512127c10 */ /* 0x000fc8000ffbe0ff */
[----:B------:R-:W-:Y:S02]  /*6770*/  IADD3.X R19, R19, UR4, RZ, P5, !PT ;  /* 0x0000000413137c10 */ /* 0x000fe4000affe4ff */
[----:B------:R-:W-:-:S13]  /*6780*/  ISETP.GT.AND P5, PT, R0, 0x80, P0 ;  /* 0x000000800000780c */ /* 0x000fda00007a4270 */
[----:B------:R-:W-:Y:S05]  /*6790*/  @!P5 BRA `(.L_x_174) ;  /* 0x000000000004d947 */ /* 0x000fea0003800000 */
[----:B------:R3:W5:Y:S02]  /*67a0*/  LDG.E.LTC128B.U16 R20, desc[UR12][R18.64] ;  /* 0x0000000c12147981 */ /* 0x000764000c1e1520 */
.L_x_174:
[----:B------:R-:W-:Y:S05]  /*67b0*/  BSYNC B0 ;  /* 0x0000000000007941 */ /* 0x000fea0003800000 */
.L_x_173:
        /* <DEDUP_REMOVED lines=13> */
.L_x_176:
[----:B------:R-:W-:Y:S05]  /*6890*/  BSYNC B0 ;  /* 0x0000000000007941 */ /* 0x000fea0003800000 */
.L_x_175:
        /* <DEDUP_REMOVED lines=9> */
[----:B---3--:R-:W-:Y:S02]  /*6930*/  IADD3.X R13, R23, UR4, RZ, P5, !PT ;  /* 0x00000004170d7c10 */ /* 0x008fe4000affe4ff */
[----:B------:R-:W-:-:S13]  /*6940*/  ISETP.GT.AND P5, PT, R0, 0x88, P0 ;  /* 0x000000880000780c */ /* 0x000fda00007a4270 */
[----:B------:R-:W-:Y:S05]  /*6950*/  @!P5 BRA `(.L_x_178) ;  /* 0x000000000004d947 */ /* 0x000fea0003800000 */
[----:B------:R3:W5:Y:S02]  /*6960*/  LDG.E.LTC128B.U16 R20, desc[UR12][R12.64] ;  /* 0x0000000c0c147981 */ /* 0x000764000c1e1520 */
.L_x_178:
[----:B------:R-:W-:Y:S05]  /*6970*/  BSYNC B0 ;  /* 0x0000000000007941 */ /* 0x000fea0003800000 */
.L_x_177:
        /* <DEDUP_REMOVED lines=15> */
.L_x_180:
[----:B------:R-:W-:Y:S05]  /*6a70*/  BSYNC B0 ;  /* 0x0000000000007941 */ /* 0x000fea0003800000 */
.L_x_179:
        /* <DEDUP_REMOVED lines=11> */
[----:B-1----:R-:W-:-:S04]  /*6b30*/  IADD3 R22, P6, R4, UR21, RZ ;  /* 0x0000001504167c10 */ /* 0x002fc8000ffde0ff */
[----:B------:R-:W-:-:S05]  /*6b40*/  IADD3.X R23, R5, UR4, RZ, P6, !PT ;  /* 0x0000000405177c10 */ /* 0x000fca000b7fe4ff */
[----:B------:R3:W5:Y:S04]  /*6b50*/  LDG.E.LTC128B.U16 R20, desc[UR12][R22.64] ;  /* 0x0000000c16147981 */ /* 0x000768000c1e1520 */
.L_x_182:
[----:B------:R-:W-:Y:S05]  /*6b60*/  BSYNC B0 ;  /* 0x0000000000007941 */ /* 0x000fea0003800000 */
.L_x_181:
[----:B-1-3-5:R-:W-:Y:S01]  /*6b70*/  HADD2.F32 R23, -RZ, R20.H0_H0 ;  /* 0x20000014ff177230 */ /* 0x02afe20000004100 */
[----:B------:R-:W-:Y:S01]  /*6b80*/  ISETP.GT.AND P6, PT, R10, RZ, PT ;  /* 0x000000ff0a00720c */ /* 0x000fe20003fc4270 */
[----:B------:R-:W-:Y:S03]  /*6b90*/  BSSY B0, `(.L_x_183) ;  /* 0x000000e000007945 */ /* 0x000fe60003800000 */
[----:B------:R-:W-:-:S04]  /*6ba0*/  FMUL R16, R23, R14 ;  /* 0x0000000e17107220 */ /* 0x000fc80000400000 */
[----:B------:R-:W-:-:S05]  /*6bb0*/  FFMA R16, R25, R11, R16 ;  /* 0x0000000b19107223 */ /* 0x000fca0000000010 */
[----:B------:R-:W-:-:S04]  /*6bc0*/  F2FP.F16.F32.PACK_AB R16, RZ, R16 ;  /* 0x00000010ff10723e */ /* 0x000fc800000000ff */
[----:B------:R-:W-:Y:S02]  /*6bd0*/  PRMT R23, R16, 0x7610, R23 ;  /* 0x0000761010177816 */ /* 0x000fe40000000017 */
[----:B------:R-:W-:-:S03]  /*6be0*/  PRMT R16, R20, 0x7610, R16 ;  /* 0x0000761014107816 */ /* 0x000fc60000000010 */
[----:B------:R1:W-:Y:S01]  /*6bf0*/  @P5 STG.E.U16 desc[UR12][R60.64], R23 ;  /* 0x000000173c005986 */ /* 0x0003e2000c10150c */
[----:B------:R-:W-:-:S05]  /*6c00*/  IADD3 R22, P5, R6, R17, RZ ;  /* 0x0000001106167210 */ /* 0x000fca0007fbe0ff */
[----:B-1----:R-:W-:Y:S01]  /*6c10*/  IMAD.X R23, R7, 0x1, R21, P5 ;  /* 0x0000000107177824 */ /* 0x002fe200028e0615 */
[----:B------:R-:W-:-:S13]  /*6c20*/  ISETP.GT.AND P5, PT, R0, 0xc8, P6 ;  /* 0x000000c80000780c */ /* 0x000fda00037a4270 */
[----:B------:R-:W-:Y:S05]  /*6c30*/  @!P5 BRA `(.L_x_184) ;  /* 0x00000000000cd947 */ /* 0x000fea0003800000 */
[----:B------:R-:W-:-:S04]  /*6c40*/  IADD3 R16, P6, R8, UR22, RZ ;  /* 0x0000001608107c10 */ /* 0x000fc8000ffde0ff */
[----:B------:R-:W-:-:S05]  /*6c50*/  IADD3.X R17, R9, UR4, RZ, P6, !PT ;  /* 0x0000000409117c10 */ /* 0x000fca000b7fe4ff */
[----:B------:R1:W5:Y:S04]  /*6c60*/  LDG.E.LTC128B.U16 R16, desc[UR12][R16.64] ;  /* 0x0000000c10107981 */ /* 0x000368000c1e1520 */
.L_x_184:
[----:B------:R-:W-:Y:S05]  /*6c70*/  BSYNC B0 ;  /* 0x0000000000007941 */ /* 0x000fea0003800000 */
.L_x_183:
[----:B-1---5:R-:W-:Y:S01]  /*6c80*/  HADD2.F32 R17, -RZ, R16.H0_H0 ;  /* 0x20000010ff117230 */ /* 0x022fe20000004100 */
        /* <DEDUP_REMOVED lines=9> */
[----:B-1----:R-:W-:Y:S05]  /*6d20*/  @!P5 BRA `(.L_x_186) ;  /* 0x00000000000cd947 */ /* 0x002fea0003800000 */
[----:B------:R-:W-:-:S04]  /*6d30*/  IADD3 R16, P6, R8, UR21, RZ ;  /* 0x0000001508107c10 */ /* 0x000fc8000ffde0ff */
[----:B------:R-:W-:-:S05]  /*6d40*/  IADD3.X R17, R9, UR4, RZ, P6, !PT ;  /* 0x0000000409117c10 */ /* 0x000fca000b7fe4ff */
[----:B------:R1:W5:Y:S04]  /*6d50*/  LDG.E.LTC128B.U16 R16, desc[UR12][R16.64] ;  /* 0x0000000c10107981 */ /* 0x000368000c1e1520 */
.L_x_186:
[----:B------:R-:W-:Y:S05]  /*6d60*/  BSYNC B0 ;  /* 0x0000000000007941 */ /* 0x000fea0003800000 */
.L_x_185:
        /* <DEDUP_REMOVED lines=12> */
[----:B-1----:R-:W-:-:S05]  /*6e30*/  IADD3.X R17, R5, UR4, RZ, P6, !PT ;  /* 0x0000000405117c10 */ /* 0x002fca000b7fe4ff */
[----:B------:R3:W5:Y:S04]  /*6e40*/  LDG.E.LTC128B.U16 R16, desc[UR12][R16.64] ;  /* 0x0000000c10107981 */ /* 0x000768000c1e1520 */
.L_x_188:
[----:B------:R-:W-:Y:S05]  /*6e50*/  BSYNC B0 ;  /* 0x0000000000007941 */ /* 0x000fea0003800000 */
.L_x_187:
[----:B-----5:R-:W-:Y:S01]  /*6e60*/  HADD2.F32 R15, -RZ, R16.H0_H0 ;  /* 0x20000010ff0f7230 */ /* 0x020fe20000004100 */
[----:B------:R-:W-:Y:S01]  /*6e70*/  ISETP.GT.AND P6, PT, R10, 0x9, PT ;  /* 0x000000090a00780c */ /* 0x000fe20003fc4270 */
[----:B------:R-:W-:Y:S03]  /*6e80*/  BSSY B0, `(.L_x_189) ;  /* 0x000000e000007945 */ /* 0x000fe60003800000 */
[----:B------:R-:W-:-:S04]  /*6e90*/  FMUL R15, R15, R14 ;  /* 0x0000000e0f0f7220 */ /* 0x000fc80000400000 */
[----:B------:R-:W-:-:S05]  /*6ea0*/  FFMA R15, R28, R11, R15 ;  /* 0x0000000b1c0f7223 */ /* 0x000fca000000000f */
[----:B------:R-:W-:-:S04]  /*6eb0*/  F2FP.F16.F32.PACK_AB R15, RZ, R15 ;  /* 0x0000000fff0f723e */ /* 0x000fc800000000ff */
[----:B-1-3--:R-:W-:Y:S02]  /*6ec0*/  PRMT R17, R15, 0x7610, R17 ;  /* 0x000076100f117816 */ /* 0x00afe40000000011 */
[----:B------:R-:W-:-:S03]  /*6ed0*/  PRMT R15, R16, 0x7610, R15 ;  /* 0x00007610100f7816 */ /* 0x000fc6000000000f */
        /* <DEDUP_REMOVED lines=8> */
.L_x_190:
[----:B------:R-:W-:Y:S05]  /*6f60*/  BSYNC B0 ;  /* 0x0000000000007941 */ /* 0x000fea0003800000 */
.L_x_189:
[----:B-1---5:R-:W-:Y:S01]  /*6f70*/  HADD2.F32 R13, -RZ, R15.H0_H0 ;  /* 0x2000000fff0d7230 */ /* 0x022fe20000004100 */
[----:B------:R-:W-:Y:S01]  /*6f80*/  ISETP.GT.AND P6, PT, R10, 0x8, PT ;  /* 0x000000080a00780c */ /* 0x000fe20003fc4270 */
        /* <DEDUP_REMOVED lines=14> */
.L_x_192:
[----:B------:R-:W-:Y:S05]  /*7070*/  BSYNC B0 ;  /* 0x0000000000007941 */ /* 0x000fea0003800000 */
.L_x_191:
        /* <DEDUP_REMOVED lines=14> */
.L_x_194:
[----:B------:R-:W-:Y:S05]  /*7160*/  BSYNC B0 ;  /* 0x0000000000007941 */ /* 0x000fea0003800000 */
.L_x_193:
        /* <DEDUP_REMOVED lines=14> */
.L_x_196:
[----:B------:R-:W-:Y:S05]  /*7250*/  BSYNC B0 ;  /* 0x0000000000007941 */ /* 0x000fea0003800000 */
.L_x_195:
        /* <DEDUP_REMOVED lines=14> */
.L_x_198:
[----:B------:R-:W-:Y:S05]  /*7340*/  BSYNC B0 ;  /* 0x0000000000007941 */ /* 0x000fea0003800000 */
.L_x_197:
[----:B-1---5:R-:W-:Y:S01]  /*7350*/  HADD2.F32 R13, -RZ, R12.H0_H0 ;  /* 0x2000000cff0d7230 */ /* 0x022fe20000004100 */
[----:B------:R-:W-:Y:S01]  /*7360*/  ISETP.GT.AND P6, PT, R10, 0x10, PT ;  /* 0x000000100a00780c */ /* 0x000fe20003fc4270 */
        /* <DEDUP_REMOVED lines=13> */
.L_x_200:
[----:B------:R-:W-:Y:S05]  /*7440*/  BSYNC B0 ;  /* 0x0000000000007941 */ /* 0x000fea0003800000 */
.L_x_199:
        /* <DEDUP_REMOVED lines=14> */
.L_x_202:
[----:B------:R-:W-:Y:S05]  /*7530*/  BSYNC B0 ;  /* 0x0000000000007941 */ /* 0x000fea0003800000 */
.L_x_201:
        /* <DEDUP_REMOVED lines=14> */
.L_x_204:
[----:B------:R-:W-:Y:S05]  /*7620*/  BSYNC B0 ;  /* 0x0000000000007941 */ /* 0x000fea0003800000 */
.L_x_203:
        /* <DEDUP_REMOVED lines=14> */
.L_x_206:
[----:B------:R-:W-:Y:S05]  /*7710*/  BSYNC B0 ;  /* 0x0000000000007941 */ /* 0x000fea0003800000 */
.L_x_205:
        /* <DEDUP_REMOVED lines=15> */
.L_x_208:
[----:B------:R-:W-:Y:S05]  /*7810*/  BSYNC B0 ;  /* 0x0000000000007941 */ /* 0x000fea0003800000 */
.L_x_207:
        /* <DEDUP_REMOVED lines=14> */
.L_x_210:
[----:B------:R-:W-:Y:S05]  /*7900*/  BSYNC B0 ;  /* 0x0000000000007941 */ /* 0x000fea0003800000 */
.L_x_209:
        /* <DEDUP_REMOVED lines=15> */
.L_x_212:
[----:B------:R-:W-:Y:S05]  /*7a00*/  BSYNC B0 ;  /* 0x0000000000007941 */ /* 0x000fea0003800000 */
.L_x_211:
        /* <DEDUP_REMOVED lines=14> */
.L_x_214:
[----:B------:R-:W-:Y:S05]  /*7af0*/  BSYNC B0 ;  /* 0x0000000000007941 */ /* 0x000fea0003800000 */
.L_x_213:
[----:B-1---5:R-:W-:Y:S01]  /*7b00*/  HADD2.F32 R13, -RZ, R12.H0_H0 ;  /* 0x2000000cff0d7230 */ /* 0x022fe20000004100 */
[----:B------:R-:W-:Y:S01]  /*7b10*/  ISETP.GT.AND P6, PT, R10, 0x20, PT ;  /* 0x000000200a00780c */ /* 0x000fe20003fc4270 */
[----:B------:R-:W-:Y:S03]  /*7b20*/  BSSY B0, `(.L_x_215) ;  /* 0x000000a000007945 */ /* 0x000fe60003800000 */
[----:B------:R-:W-:-:S04]  /*7b30*/  FMUL R20, R13, R14 ;  /* 0x0000000e0d147220 */ /* 0x000fc80000400000 */
[----:B------:R-:W-:-:S05]  /*7b40*/  FFMA R20, R41, R11, R20 ;  /* 0x0000000b29147223 */ /* 0x000fca0000000014 */
[----:B------:R-:W-:-:S05]  /*7b50*/  F2FP.F16.F32.PACK_AB R20, RZ, R20 ;  /* 0x00000014ff14723e */ /* 0x000fca00000000ff */
[----:B------:R1:W-:Y:S01]  /*7b60*/  @P5 STG.E.U16 desc[UR12][R24.64], R20 ;  /* 0x0000001418005986 */ /* 0x0003e2000c10150c */
[----:B------:R-:W-:-:S13]  /*7b70*/  ISETP.GT.AND P5, PT, R0, 0xc8, P6 ;  /* 0x000000c80000780c */ /* 0x000fda00037a4270 */
[----:B-1----:R-:W-:Y:S05]  /*7b80*/  @!P5 BRA `(.L_x_216) ;  /* 0x00000000000cd947 */ /* 0x002fea0003800000 */
[----:B------:R-:W-:-:S04]  /*7b90*/  IADD3 R12, P6, R8, UR14, RZ ;  /* 0x0000000e080c7c10 */ /* 0x000fc8000ffde0ff */
[----:B------:R-:W-:-:S05]  /*7ba0*/  IADD3.X R13, R9, UR4, RZ, P6, !PT ;  /* 0x00000004090d7c10 */ /* 0x000fca000b7fe4ff */
[----:B------:R1:W5:Y:S04]  /*7bb0*/  LDG.E.LTC128B.U16 R12, desc[UR12][R12.64] ;  /* 0x0000000c0c0c7981 */ /* 0x000368000c1e1520 */
.L_x_216:
[----:B------:R-:W-:Y:S05]  /*7bc0*/  BSYNC B0 ;  /* 0x0000000000007941 */ /* 0x000fea0003800000 */
.L_x_215:
        /* <DEDUP_REMOVED lines=12> */
.L_x_218:
[----:B------:R-:W-:Y:S05]  /*7c90*/  BSYNC B0 ;  /* 0x0000000000007941 */ /* 0x000fea0003800000 */
.L_x_217:
        /* <DEDUP_REMOVED lines=15> */
.L_x_220:
[----:B------:R-:W-:Y:S05]  /*7d90*/  BSYNC B0 ;  /* 0x0000000000007941 */ /* 0x000fea0003800000 */
.L_x_219:
[----:B-1---5:R-:W-:Y:S01]  /*7da0*/  HADD2.F32 R13, -RZ, R12.H0_H0 ;  /* 0x2000000cff0d7230 */ /* 0x022fe20000004100 */
        /* <DEDUP_REMOVED lines=12> */
.L_x_222:
[----:B------:R-:W-:Y:S05]  /*7e70*/  BSYNC B0 ;  /* 0x0000000000007941 */ /* 0x000fea0003800000 */
.L_x_221:
[----:B-1---5:R-:W-:Y:S01]  /*7e80*/  HADD2.F32 R13, -RZ, R12.H0_H0 ;  /* 0x2000000cff0d7230 */ /* 0x022fe20000004100 */
[----:B------:R-:W-:Y:S01]  /*7e90*/  ISETP.GT.AND P6, PT, R10, 0x28, PT ;  /* 0x000000280a00780c */ /* 0x000fe20003fc4270 */
[----:B------:R-:W-:Y:S03]  /*7ea0*/  BSSY B0, `(.L_x_223) ;  /* 0x000000c000007945 */ /* 0x000fe60003800000 */
[----:B------:R-:W-:Y:S01]  /*7eb0*/  FMUL R10, R13, R14 ;  /* 0x0000000e0d0a7220 */ /* 0x000fe20000400000 */
[----:B------:R-:W-:-:S03]  /*7ec0*/  ISETP.GT.AND P6, PT, R0, 0xc8, P6 ;  /* 0x000000c80000780c */ /* 0x000fc600037c4270 */
[----:B------:R-:W-:-:S05]  /*7ed0*/  FFMA R10, R45, R11, R10 ;  /* 0x0000000b2d0a7223 */ /* 0x000fca000000000a */
[----:B------:R-:W-:-:S04]  /*7ee0*/  F2FP.F16.F32.PACK_AB R10, RZ, R10 ;  /* 0x0000000aff0a723e */ /* 0x000fc800000000ff */
[----:B------:R-:W-:Y:S02]  /*7ef0*/  PRMT R13, R10, 0x7610, R13 ;  /* 0x000076100a0d7816 */ /* 0x000fe4000000000d */
[----:B------:R-:W-:-:S03]  /*7f00*/  PRMT R10, R12, 0x7610, R10 ;  /* 0x000076100c0a7816 */ /* 0x000fc6000000000a */
[----:B------:R1:W-:Y:S01]  /*7f10*/  @P5 STG.E.U16 desc[UR12][R18.64], R13 ;  /* 0x0000000d12005986 */ /* 0x0003e2000c10150c */
[----:B------:R-:W-:Y:S05]  /*7f20*/  @!P6 BRA `(.L_x_224) ;  /* 0x00000000000ce947 */ /* 0x000fea0003800000 */
[----:B------:R-:W-:-:S04]  /*7f30*/  IADD3 R12, P5, R8, UR10, RZ ;  /* 0x0000000a080c7c10 */ /* 0x000fc8000ffbe0ff */
[----:B-1----:R-:W-:-:S05]  /*7f40*/  IADD3.X R13, R9, UR4, RZ, P5, !PT ;  /* 0x00000004090d7c10 */ /* 0x002fca000affe4ff */
[----:B------:R3:W5:Y:S04]  /*7f50*/  LDG.E.LTC128B.U16 R10, desc[UR12][R12.64] ;  /* 0x0000000c0c0a7981 */ /* 0x000768000c1e1520 */
.L_x_224:
[----:B------:R-:W-:Y:S05]  /*7f60*/  BSYNC B0 ;  /* 0x0000000000007941 */ /* 0x000fea0003800000 */
.L_x_223:
[----:B-1-3-5:R-:W-:Y:S01]  /*7f70*/  HADD2.F32 R13, -RZ, R10.H0_H0 ;  /* 0x2000000aff0d7230 */ /* 0x02afe20000004100 */
[----:B------:R-:W-:Y:S01]  /*7f80*/  IADD3 R12, P5, R6, R101, RZ ;  /* 0x00000065060c7210 */ /* 0x000fe20007fbe0ff */
[----:B------:R-:W-:Y:S01]  /*7f90*/  BSSY B0, `(.L_x_225) ;  /* 0x000000b000007945 */ /* 0x000fe20003800000 */
[----:B------:R-:W-:Y:S02]  /*7fa0*/  ISETP.GT.AND P4, PT, R0, 0xc8, P4 ;  /* 0x000000c80000780c */ /* 0x000fe40002784270 */
[----:B------:R-:W-:-:S04]  /*7fb0*/  FMUL R13, R13, R14 ;  /* 0x0000000e0d0d7220 */ /* 0x000fc80000400000 */
[----:B------:R-:W-:-:S05]  /*7fc0*/  FFMA R13, R46, R11, R13 ;  /* 0x0000000b2e0d7223 */ /* 0x000fca000000000d */
[----:B------:R-:W-:Y:S01]  /*7fd0*/  F2FP.F16.F32.PACK_AB R15, RZ, R13 ;  /* 0x0000000dff0f723e */ /* 0x000fe200000000ff */
[----:B------:R-:W-:-:S05]  /*7fe0*/  IMAD.X R13, R7, 0x1, R21, P5 ;  /* 0x00000001070d7824 */ /* 0x000fca00028e0615 */
[----:B------:R1:W-:Y:S01]  /*7ff0*/  @P6 STG.E.U16 desc[UR12][R12.64], R15 ;  /* 0x0000000f0c006986 */ /* 0x0003e2000c10150c */
[----:B------:R-:W-:Y:S05]  /*8000*/  @!P4 BRA `(.L_x_226) ;  /* 0x00000000000cc947 */ /* 0x000fea0003800000 */
[----:B-1----:R-:W-:-:S04]  /*8010*/  IADD3 R12, P5, R8, UR9, RZ ;  /* 0x00000009080c7c10 */ /* 0x002fc8000ffbe0ff */
[----:B------:R-:W-:-:S05]  /*8020*/  IADD3.X R13, R9, UR4, RZ, P5, !PT ;  /* 0x00000004090d7c10 */ /* 0x000fca000affe4ff */
[----:B------:R3:W5:Y:S04]  /*8030*/  LDG.E.LTC128B.U16 R10, desc[UR12][R12.64] ;  /* 0x0000000c0c0a7981 */ /* 0x000768000c1e1520 */
.L_x_226:
[----:B------:R-:W-:Y:S05]  /*8040*/  BSYNC B0 ;  /* 0x0000000000007941 */ /* 0x000fea0003800000 */
.L_x_225:
[----:B-1-3-5:R-:W-:Y:S01]  /*8050*/  HADD2.F32 R13, -RZ, R10.H0_H0 ;  /* 0x2000000aff0d7230 */ /* 0x02afe20000004100 */
[----:B------:R-:W-:Y:S01]  /*8060*/  ISETP.GT.AND P5, PT, R0, 0xc0, P3 ;  /* 0x000000c00000780c */ /* 0x000fe20001fa4270 */
[----:B------:R-:W-:Y:S03]  /*8070*/  BSSY B0, `(.L_x_227) ;  /* 0x000000b000007945 */ /* 0x000fe60003800000 */
[----:B------:R-:W-:-:S04]  /*8080*/  FMUL R12, R13, R14 ;  /* 0x0000000e0d0c7220 */ /* 0x000fc80000400000 */
[----:B------:R-:W-:Y:S01]  /*8090*/  FFMA R47, R47, R11, R12 ;  /* 0x0000000b2f2f7223 */ /* 0x000fe2000000000c */
[----:B------:R-:W-:-:S04]  /*80a0*/  IADD3 R12, P6, R6, R103, RZ ;  /* 0x00000067060c7210 */ /* 0x000fc80007fde0ff */
[----:B------:R-:W-:Y:S01]  /*80b0*/  F2FP.F16.F32.PACK_AB R47, RZ, R47 ;  /* 0x0000002fff2f723e */ /* 0x000fe200000000ff */
[----:B------:R-:W-:-:S05]  /*80c0*/  IMAD.X R13, R7, 0x1, R21, P6 ;  /* 0x00000001070d7824 */ /* 0x000fca00030e0615 */
[----:B------:R1:W-:Y:S01]  /*80d0*/  @P4 STG.E.U16 desc[UR12][R12.64], R47 ;  /* 0x0000002f0c004986 */ /* 0x0003e2000c10150c */
[----:B------:R-:W-:Y:S05]  /*80e0*/  @!P5 BRA `(.L_x_228) ;  /* 0x00000000000cd947 */ /* 0x000fea0003800000 */
[----:B-1----:R-:W-:-:S04]  /*80f0*/  IADD3 R12, P4, R4, UR8, RZ ;  /* 0x00000008040c7c10 */ /* 0x002fc8000ff9e0ff */
[----:B------:R-:W-:-:S05]  /*8100*/  IADD3.X R13, R5, UR4, RZ, P4, !PT ;  /* 0x00000004050d7c10 */ /* 0x000fca000a7fe4ff */
[----:B------:R3:W5:Y:S04]  /*8110*/  LDG.E.LTC128B.U16 R10, desc[UR12][R12.64] ;  /* 0x0000000c0c0a7981 */ /* 0x000768000c1e1520 */
.L_x_228:
[----:B------:R-:W-:Y:S05]  /*8120*/  BSYNC B0 ;  /* 0x0000000000007941 */ /* 0x000fea0003800000 */
.L_x_227:
        /* <DEDUP_REMOVED lines=13> */
.L_x_230:
[----:B------:R-:W-:Y:S05]  /*8200*/  BSYNC B0 ;  /* 0x0000000000007941 */ /* 0x000fea0003800000 */
.L_x_229:
        /* <DEDUP_REMOVED lines=13> */
.L_x_232:
[----:B------:R-:W-:Y:S05]  /*82e0*/  BSYNC B0 ;  /* 0x0000000000007941 */ /* 0x000fea0003800000 */
.L_x_231:
        /* <DEDUP_REMOVED lines=13> */
.L_x_234:
[----:B------:R-:W-:Y:S05]  /*83c0*/  BSYNC B0 ;  /* 0x0000000000007941 */ /* 0x000fea0003800000 */
.L_x_233:
        /* <DEDUP_REMOVED lines=13> */
.L_x_236:
[----:B------:R-:W-:Y:S05]  /*84a0*/  BSYNC B0 ;  /* 0x0000000000007941 */ /* 0x000fea0003800000 */
.L_x_235:
[----:B-1-3-5:R-:W-:Y:S01]  /*84b0*/  HADD2.F32 R13, -RZ, R10.H0_H0 ;  /* 0x2000000aff0d7230 */ /* 0x02afe20000004100 */
[----:B------:R-:W-:Y:S01]  /*84c0*/  IADD3 R12, P4, R2, R109, RZ ;  /* 0x0000006d020c7210 */ /* 0x000fe20007f9e0ff */
[----:B------:R-:W-:Y:S01]  /*84d0*/  BSSY B0, `(.L_x_237) ;  /* 0x000000b000007945 */ /* 0x000fe20003800000 */
[----:B------:R-:W-:Y:S02]  /*84e0*/  ISETP.GT.AND P2, PT, R0, 0xc0, P0 ;  /* 0x000000c00000780c */ /* 0x000fe40000744270 */
[----:B------:R-:W-:-:S04]  /*84f0*/  FMUL R13, R13, R14 ;  /* 0x0000000e0d0d7220 */ /* 0x000fc80000400000 */
[----:B------:R-:W-:-:S05]  /*8500*/  FFMA R13, R52, R11, R13 ;  /* 0x0000000b340d7223 */ /* 0x000fca000000000d */
[----:B------:R-:W-:Y:S01]  /*8510*/  F2FP.F16.F32.PACK_AB R15, RZ, R13 ;  /* 0x0000000dff0f723e */ /* 0x000fe200000000ff */
[----:B------:R-:W-:Y:S01]  /*8520*/  IMAD.X R13, R3, 0x1, R21, P4 ;  /* 0x00000001030d7824 */ /* 0x000fe200020e0615 */
[----:B--2---:R-:W-:-:S04]  /*8530*/  IADD3 R4, P4, R4, UR5, RZ ;  /* 0x0000000504047c10 */ /* 0x004fc8000ff9e0ff */
[----:B------:R1:W-:Y:S01]  /*8540*/  @P3 STG.E.U16 desc[UR12][R12.64], R15 ;  /* 0x0000000f0c003986 */ /* 0x0003e2000c10150c */
[----:B------:R-:W-:Y:S01]  /*8550*/  IADD3.X R5, R5, UR4, RZ, P4, !PT ;  /* 0x0000000405057c10 */ /* 0x000fe2000a7fe4ff */
[----:B------:R-:W-:Y:S07]  /*8560*/  @!P2 BRA `(.L_x_238) ;  /* 0x000000000004a947 */ /* 0x000fee0003800000 */
[----:B------:R2:W5:Y:S02]  /*8570*/  LDG.E.LTC128B.U16 R10, desc[UR12][R4.64] ;  /* 0x0000000c040a7981 */ /* 0x000564000c1e1520 */
.L_x_238:
[----:B------:R-:W-:Y:S05]  /*8580*/  BSYNC B0 ;  /* 0x0000000000007941 */ /* 0x000fea0003800000 */
.L_x_237:
[----:B--2--5:R-:W-:Y:S01]  /*8590*/  HADD2.F32 R5, -RZ, R10.H0_H0 ;  /* 0x2000000aff057230 */ /* 0x024fe20000004100 */
[----:B------:R-:W-:Y:S01]  /*85a0*/  IADD3 R2, P3, R2, R111, RZ ;  /* 0x0000006f02027210 */ /* 0x000fe20007f7e0ff */
[----:B------:R-:W-:Y:S01]  /*85b0*/  BSSY B0, `(.L_x_239) ;  /* 0x000000b000007945 */ /* 0x000fe20003800000 */
[----:B------:R-:W-:Y:S02]  /*85c0*/  ISETP.GT.AND P1, PT, R0, 0xc8, P1 ;  /* 0x000000c80000780c */ /* 0x000fe40000f24270 */
[----:B------:R-:W-:Y:S01]  /*85d0*/  FMUL R4, R5, R14 ;  /* 0x0000000e05047220 */ /* 0x000fe20000400000 */
[----:B------:R-:W-:-:S03]  /*85e0*/  IMAD.X R3, R3, 0x1, R21, P3 ;  /* 0x0000000103037824 */ /* 0x000fc600018e0615 */
[----:B------:R-:W-:-:S05]  /*85f0*/  FFMA R4, R53, R11, R4 ;  /* 0x0000000b35047223 */ /* 0x000fca0000000004 */
[----:B------:R-:W-:-:S05]  /*8600*/  F2FP.F16.F32.PACK_AB R4, RZ, R4 ;  /* 0x00000004ff04723e */ /* 0x000fca00000000ff */
[----:B------:R2:W-:Y:S01]  /*8610*/  @P2 STG.E.U16 desc[UR12][R2.64], R4 ;  /* 0x0000000402002986 */ /* 0x0005e2000c10150c */
[----:B------:R-:W-:Y:S05]  /*8620*/  @!P1 BRA `(.L_x_240) ;  /* 0x00000000000c9947 */ /* 0x000fea0003800000 */
[----:B--2---:R-:W-:-:S04]  /*8630*/  IADD3 R2, P2, R8, UR6, RZ ;  /* 0x0000000608027c10 */ /* 0x004fc8000ff5e0ff */
[----:B------:R-:W-:-:S05]  /*8640*/  IADD3.X R3, R9, UR4, RZ, P2, !PT ;  /* 0x0000000409037c10 */ /* 0x000fca00097fe4ff */
[----:B------:R3:W5:Y:S04]  /*8650*/  LDG.E.LTC128B.U16 R10, desc[UR12][R2.64] ;  /* 0x0000000c020a7981 */ /* 0x000768000c1e1520 */
.L_x_240:
[----:B------:R-:W-:Y:S05]  /*8660*/  BSYNC B0 ;  /* 0x0000000000007941 */ /* 0x000fea0003800000 */
.L_x_239:
[----:B--23-5:R-:W-:Y:S01]  /*8670*/  HADD2.F32 R3, -RZ, R10.H0_H0 ;  /* 0x2000000aff037230 */ /* 0x02cfe20000004100 */
[----:B------:R-:W-:Y:S01]  /*8680*/  IADD3 R2, P2, R6, R109, RZ ;  /* 0x0000006d06027210 */ /* 0x000fe20007f5e0ff */
[----:B------:R-:W-:Y:S01]  /*8690*/  BSSY B0, `(.L_x_241) ;  /* 0x000000c000007945 */ /* 0x000fe20003800000 */
[----:B------:R-:W-:Y:S02]  /*86a0*/  ISETP.GT.AND P0, PT, R0, 0xc8, P0 ;  /* 0x000000c80000780c */ /* 0x000fe40000704270 */
[----:B------:R-:W-:-:S04]  /*86b0*/  FMUL R3, R3, R14 ;  /* 0x0000000e03037220 */ /* 0x000fc80000400000 */
[----:B------:R-:W-:-:S05]  /*86c0*/  FFMA R3, R54, R11, R3 ;  /* 0x0000000b36037223 */ /* 0x000fca0000000003 */
[----:B------:R-:W-:Y:S01]  /*86d0*/  F2FP.F16.F32.PACK_AB R5, RZ, R3 ;  /* 0x00000003ff05723e */ /* 0x000fe200000000ff */
[----:B------:R-:W-:Y:S01]  /*86e0*/  IMAD.X R3, R7, 0x1, R21, P2 ;  /* 0x0000000107037824 */ /* 0x000fe200010e0615 */
[----:B------:R-:W-:Y:S02]  /*86f0*/  IADD3 R4, P2, R8, UR5, RZ ;  /* 0x0000000508047c10 */ /* 0x000fe4000ff5e0ff */
[----:B------:R-:W-:Y:S02]  /*8700*/  PRMT R0, R5, 0x7610, R0 ;  /* 0x0000761005007816 */ /* 0x000fe40000000000 */
[----:B------:R-:W-:-:S03]  /*8710*/  IADD3.X R5, R9, UR4, RZ, P2, !PT ;  /* 0x0000000409057c10 */ /* 0x000fc600097fe4ff */
[----:B------:R2:W-:Y:S01]  /*8720*/  @P1 STG.E.U16 desc[UR12][R2.64], R0 ;  /* 0x0000000002001986 */ /* 0x0005e2000c10150c */
[----:B------:R-:W-:Y:S05]  /*8730*/  @!P0 BRA `(.L_x_242) ;  /* 0x0000000000048947 */ /* 0x000fea0003800000 */
[----:B------:R3:W5:Y:S02]  /*8740*/  LDG.E.LTC128B.U16 R10, desc[UR12][R4.64] ;  /* 0x0000000c040a7981 */ /* 0x000764000c1e1520 */
.L_x_242:
[----:B------:R-:W-:Y:S05]  /*8750*/  BSYNC B0 ;  /* 0x0000000000007941 */ /* 0x000fea0003800000 */
.L_x_241:
[----:B--2--5:R-:W-:Y:S01]  /*8760*/  HADD2.F32 R3, -RZ, R10.H0_H0 ;  /* 0x2000000aff037230 */ /* 0x024fe20000004100 */
[----:B------:R-:W-:-:S04]  /*8770*/  IADD3 R2, P1, R6, R111, RZ ;  /* 0x0000006f06027210 */ /* 0x000fc80007f3e0ff */
[----:B------:R-:W-:-:S04]  /*8780*/  FMUL R14, R3, R14 ;  /* 0x0000000e030e7220 */ /* 0x000fc80000400000 */
[----:B------:R-:W-:Y:S01]  /*8790*/  FFMA R14, R55, R11, R14 ;  /* 0x0000000b370e7223 */ /* 0x000fe2000000000e */
[----:B------:R-:W-:Y:S06]  /*87a0*/  @!P0 EXIT ;  /* 0x000000000000894d */ /* 0x000fec0003800000 */
[----:B------:R-:W-:Y:S01]  /*87b0*/  F2FP.F16.F32.PACK_AB R14, RZ, R14 ;  /* 0x0000000eff0e723e */ /* 0x000fe200000000ff */
[----:B------:R-:W-:-:S05]  /*87c0*/  IMAD.X R3, R7, 0x1, R21, P1 ;  /* 0x0000000107037824 */ /* 0x000fca00008e0615 */
[----:B------:R-:W-:Y:S01]  /*87d0*/  STG.E.U16 desc[UR12][R2.64], R14 ;  /* 0x0000000e02007986 */ /* 0x000fe2000c10150c */
[----:B------:R-:W-:Y:S05]  /*87e0*/  EXIT ;  /* 0x000000000000794d */ /* 0x000fea0003800000 */
.L_x_22:
[----:B------:R-:W-:Y:S01]  /*87f0*/  ULDC.64 UR4, c[0x0][0x5c8] ;  /* 0x0001720000047ab9 */ /* 0x000fe20000000a00 */
[-C--:B------:R-:W-:Y:S01]  /*8800*/  FMUL R120, R120, R11.reuse ;  /* 0x0000000b78787220 */ /* 0x080fe20000400000 */
[----:B------:R-:W-:Y:S01]  /*8810*/  LEA R2, P1, R18, UR4, 0x1 ;  /* 0x0000000412027c11 */ /* 0x000fe2000f8208ff */
[-C--:B------:R-:W-:Y:S01]  /*8820*/  FMUL R121, R121, R11.reuse ;  /* 0x0000000b79797220 */ /* 0x080fe20000400000 */
[----:B------:R-:W-:Y:S01]  /*8830*/  ISETP.GT.AND P4, PT, R10, 0x1, PT ;  /* 0x000000010a00780c */ /* 0x000fe20003f84270 */
[-C--:B------:R-:W-:Y:S01]  /*8840*/  FMUL R122, R122, R11.reuse ;  /* 0x0000000b7a7a7220 */ /* 0x080fe20000400000 */
[----:B------:R-:W-:Y:S01]  /*8850*/  F2FP.F16.F32.PACK_AB R120, RZ, R120 ;  /* 0x00000078ff78723e */ /* 0x000fe200000000ff */
[-C--:B------:R-:W-:Y:S01]  /*8860*/  FMUL R123, R123, R11.reuse ;  /* 0x0000000b7b7b7220 */ /* 0x080fe20000400000 */
[----:B------:R-:W-:Y:S01]  /*8870*/  LEA.HI.X R3, R18, UR5, R21, 0x1, P1 ;  /* 0x0000000512037c11 */ /* 0x000fe200088f0c15 */
[-C--:B------:R-:W-:Y:S01]  /*8880*/  FMUL R124, R124, R11.reuse ;  /* 0x0000000b7c7c7220 */ /* 0x080fe20000400000 */
[----:B------:R-:W-:Y:S01]  /*8890*/  ISETP.GT.AND P2, PT, R10, RZ, PT ;  /* 0x000000ff0a00720c */ /* 0x000fe20003f44270 */
[-C--:B------:R-:W-:Y:S01]  /*88a0*/  FMUL R125, R125, R11.reuse ;  /* 0x0000000b7d7d7220 */ /* 0x080fe20000400000 */
[C---:B------:R-:W-:Y:S01]  /*88b0*/  ISETP.GT.AND P1, PT, R0.reuse, RZ, P4 ;  /* 0x000000ff0000720c */ /* 0x040fe20002724270 */
[----:B------:R-:W-:Y:S01]  /*88c0*/  @P0 STG.E.U16 desc[UR12][R2.64], R120 ;  /* 0x0000007802000986 */ /* 0x000fe2000c10150c */
[----:B------:R-:W-:Y:S01]  /*88d0*/  ISETP.GT.AND P2, PT, R0, 0x8, P2 ;  /* 0x000000080000780c */ /* 0x000fe20001744270 */
[-C--:B------:R-:W-:Y:S01]  /*88e0*/  FMUL R126, R126, R11.reuse ;  /* 0x0000000b7e7e7220 */ /* 0x080fe20000400000 */
[----:B------:R-:W-:Y:S01]  /*88f0*/  ISETP.GT.AND P0, PT, R0, 0x8, P4 ;  /* 0x000000080000780c */ /* 0x000fe20002704270 */
[-C--:B------:R-:W-:Y:S01]  /*8900*/  FMUL R127, R127, R11.reuse ;  /* 0x0000000b7f7f7220 */ /* 0x080fe20000400000 */
[----:B------:R-:W-:Y:S01]  /*8910*/  SHF.L.U64.HI R15, R16, 0x1, R15 ;  /* 0x00000001100f7819 */ /* 0x000fe2000001020f */
[-C--:B------:R-:W-:Y:S01]  /*8920*/  FMUL R128, R128, R11.reuse ;  /* 0x0000000b80807220 */ /* 0x080fe20000400000 */
[----:B------:R-:W-:Y:S01]  /*8930*/  LEA R4, P3, R16, R2, 0x1 ;  /* 0x0000000210047211 */ /* 0x000fe200078608ff */
[----:B------:R-:W-:Y:S01]  /*8940*/  FMUL R129, R129, R11 ;  /* 0x0000000b81817220 */ /* 0x000fe20000400000 */
[----:B------:R-:W-:Y:S01]  /*8950*/  F2FP.F16.F32.PACK_AB R121, RZ, R121 ;  /* 0x00000079ff79723e */ /* 0x000fe200000000ff */
[----:B------:R-:W-:Y:S01]  /*8960*/  FMUL R130, R130, R11 ;  /* 0x0000000b82827220 */ /* 0x000fe20000400000 */
[----:B------:R-:W-:Y:S01]  /*8970*/  F2FP.F16.F32.PACK_AB R122, RZ, R122 ;  /* 0x0000007aff7a723e */ /* 0x000fe200000000ff */
[----:B------:R-:W-:Y:S01]  /*8980*/  IMAD.X R5, R15, 0x1, R3, P3 ;  /* 0x000000010f057824 */ /* 0x000fe200018e0603 */
[----:B------:R-:W-:Y:S01]  /*8990*/  F2FP.F16.F32.PACK_AB R123, RZ, R123 ;  /* 0x0000007bff7b723e */ /* 0x000fe200000000ff */
[----:B------:R-:W-:Y:S01]  /*89a0*/  @P1 STG.E.U16 desc[UR12][R2.64+0x2], R121 ;  /* 0x0000027902001986 */ /* 0x000fe2000c10150c */
[C---:B------:R-:W-:Y:S01]  /*89b0*/  ISETP.GT.AND P5, PT, R10.reuse, 0x8, PT ;  /* 0x000000080a00780c */ /* 0x040fe20003fa4270 */
[-C--:B------:R-:W-:Y:S01]  /*89c0*/  FMUL R131, R131, R11.reuse ;  /* 0x0000000b83837220 */ /* 0x080fe20000400000 */
[----:B------:R-:W-:Y:S01]  /*89d0*/  ISETP.GT.AND P4, PT, R10, 0x9, PT ;  /* 0x000000090a00780c */ /* 0x000fe20003f84270 */
[----:B------:R-:W-:Y:S01]  /*89e0*/  @P2 STG.E.U16 desc[UR12][R4.64], R122 ;  /* 0x0000007a04002986 */ /* 0x000fe2000c10150c */
[----:B------:R-:W-:Y:S01]  /*89f0*/  ISETP.GT.AND P1, PT, R0, RZ, P5 ;  /* 0x000000ff0000720c */ /* 0x000fe20002f24270 */
[----:B------:R-:W-:Y:S01]  /*8a00*/  IMAD.SHL.U32 R9, R12, 0x80, RZ ;  /* 0x000000800c097824 */ /* 0x000fe200078e00ff */
[C---:B------:R-:W-:Y:S01]  /*8a10*/  ISETP.GT.AND P2, PT, R0.reuse, RZ, P4 ;  /* 0x000000ff0000720c */ /* 0x040fe20002744270 */
[----:B------:R-:W-:Y:S01]  /*8a20*/  @P0 STG.E.U16 desc[UR12][R4.64+0x2], R123 ;  /* 0x0000027b04000986 */ /* 0x000fe2000c10150c */
[----:B------:R-:W-:Y:S01]  /*8a30*/  ISETP.GT.AND P0, PT, R0, 0x8, P5 ;  /* 0x000000080000780c */ /* 0x000fe20002f04270 */
[-C--:B------:R-:W-:Y:S01]  /*8a40*/  FMUL R132, R132, R11.reuse ;  /* 0x0000000b84847220 */ /* 0x080fe20000400000 */
[----:B------:R-:W-:Y:S01]  /*8a50*/  F2FP.F16.F32.PACK_AB R124, RZ, R124 ;  /* 0x0000007cff7c723e */ /* 0x000fe200000000ff */
[----:B------:R-:W-:Y:S01]  /*8a60*/  FMUL R133, R133, R11 ;  /* 0x0000000b85857220 */ /* 0x000fe20000400000 */
[----:B------:R-:W-:Y:S01]  /*8a70*/  F2FP.F16.F32.PACK_AB R125, RZ, R125 ;  /* 0x0000007dff7d723e */ /* 0x000fe200000000ff */
[-C--:B------:R-:W-:Y:S01]  /*8a80*/  FMUL R134, R134, R11.reuse ;  /* 0x0000000b86867220 */ /* 0x080fe20000400000 */
[----:B------:R-:W-:Y:S01]  /*8a90*/  F2FP.F16.F32.PACK_AB R126, RZ, R126 ;  /* 0x0000007eff7e723e */ /* 0x000fe200000000ff */
[-C--:B------:R-:W-:Y:S01]  /*8aa0*/  FMUL R135, R135, R11.reuse ;  /* 0x0000000b87877220 */ /* 0x080fe20000400000 */
[----:B------:R-:W-:Y:S01]  /*8ab0*/  ISETP.GT.AND P3, PT, R10, 0x10, PT ;  /* 0x000000100a00780c */ /* 0x000fe20003f64270 */
[----:B------:R-:W-:Y:S01]  /*8ac0*/  @P1 STG.E.U16 desc[UR12][R2.64+0x10], R124 ;  /* 0x0000107c02001986 */ /* 0x000fe2000c10150c */
[----:B------:R-:W-:Y:S01]  /*8ad0*/  ISETP.GT.AND P1, PT, R0, 0x8, P4 ;  /* 0x000000080000780c */ /* 0x000fe20002724270 */
[----:B------:R-:W-:Y:S01]  /*8ae0*/  FMUL R136, R136, R11 ;  /* 0x0000000b88887220 */ /* 0x000fe20000400000 */
[----:B------:R-:W-:Y:S01]  /*8af0*/  F2FP.F16.F32.PACK_AB R127, RZ, R127 ;  /* 0x0000007fff7f723e */ /* 0x000fe200000000ff */
[----:B------:R-:W-:Y:S01]  /*8b00*/  @P2 STG.E.U16 desc[UR12][R2.64+0x12], R125 ;  /* 0x0000127d02002986 */ /* 0x000fe2000c10150c */
[----:B------:R-:W-:Y:S01]  /*8b10*/  F2FP.F16.F32.PACK_AB R128, RZ, R128 ;  /* 0x00000080ff80723e */ /* 0x000fe200000000ff */
[-C--:B------:R-:W-:Y:S01]  /*8b20*/  FMUL R137, R137, R11.reuse ;  /* 0x0000000b89897220 */ /* 0x080fe20000400000 */
[----:B------:R-:W-:Y:S01]  /*8b30*/  ISETP.GT.AND P2, PT, R10, 0x11, PT ;  /* 0x000000110a00780c */ /* 0x000fe20003f44270 */
[----:B------:R-:W-:Y:S01]  /*8b40*/  @P0 STG.E.U16 desc[UR12][R4.64+0x10], R126 ;  /* 0x0000107e04000986 */ /* 0x000fe2000c10150c */
[----:B------:R-:W-:Y:S01]  /*8b50*/  ISETP.GT.AND P0, PT, R0, RZ, P3 ;  /* 0x000000ff0000720c */ /* 0x000fe20001f04270 */
[----:B------:R-:W-:Y:S01]  /*8b60*/  FMUL R138, R138, R11 ;  /* 0x0000000b8a8a7220 */ /* 0x000fe20000400000 */
[----:B------:R-:W-:Y:S01]  /*8b70*/  F2FP.F16.F32.PACK_AB R129, RZ, R129 ;  /* 0x00000081ff81723e */ /* 0x000fe200000000ff */
[----:B------:R-:W-:Y:S01]  /*8b80*/  FMUL R139, R139, R11 ;  /* 0x0000000b8b8b7220 */ /* 0x000fe20000400000 */
[----:B------:R-:W-:Y:S01]  /*8b90*/  F2FP.F16.F32.PACK_AB R130, RZ, R130 ;  /* 0x00000082ff82723e */ /* 0x000fe200000000ff */
[----:B------:R-:W-:Y:S01]  /*8ba0*/  @P1 STG.E.U16 desc[UR12][R4.64+0x12], R127 ;  /* 0x0000127f04001986 */ /* 0x000fe2000c10150c */
[----:B------:R-:W-:Y:S01]  /*8bb0*/  F2FP.F16.F32.PACK_AB R131, RZ, R131 ;  /* 0x00000083ff83723e */ /* 0x000fe200000000ff */
[-C--:B------:R-:W-:Y:S01]  /*8bc0*/  FMUL R140, R140, R11.reuse ;  /* 0x0000000b8c8c7220 */ /* 0x080fe20000400000 */
[----:B------:R-:W-:Y:S01]  /*8bd0*/  SHF.L.U64.HI R13, R12, 0x7, R13 ;  /* 0x000000070c0d7819 */ /* 0x000fe2000001020d */
[-C--:B------:R-:W-:Y:S01]  /*8be0*/  FMUL R141, R141, R11.reuse ;  /* 0x0000000b8d8d7220 */ /* 0x080fe20000400000 */
[----:B------:R-:W-:Y:S01]  /*8bf0*/  LOP3.LUT R15, R9, 0x2, RZ, 0xfc, !PT ;  /* 0x00000002090f7812 */ /* 0x000fe200078efcff */
[-C--:B------:R-:W-:Y:S01]  /*8c00*/  FMUL R142, R142, R11.reuse ;  /* 0x0000000b8e8e7220 */ /* 0x080fe20000400000 */
[----:B------:R-:W-:Y:S01]  /*8c10*/  F2FP.F16.F32.PACK_AB R132, RZ, R132 ;  /* 0x00000084ff84723e */ /* 0x000fe200000000ff */
[----:B------:R0:W-:Y:S01]  /*8c20*/  @P0 STG.E.U16 desc[UR12][R2.64+0x20], R128 ;  /* 0x0000208002000986 */ /* 0x0001e2000c10150c */
[----:B------:R-:W-:Y:S01]  /*8c30*/  ISETP.GT.AND P0, PT, R0, RZ, P2 ;  /* 0x000000ff0000720c */ /* 0x000fe20001704270 */
[-C--:B------:R-:W-:Y:S01]  /*8c40*/  FMUL R143, R143, R11.reuse ;  /* 0x0000000b8f8f7220 */ /* 0x080fe20000400000 */
[----:B------:R-:W-:Y:S01]  /*8c50*/  ISETP.GT.AND P1, PT, R10, 0x19, PT ;  /* 0x000000190a00780c */ /* 0x000fe20003f24270 */
[----:B------:R-:W-:Y:S01]  /*8c60*/  FMUL R144, R144, R11 ;  /* 0x0000000b90907220 */ /* 0x000fe20000400000 */
[----:B------:R-:W-:Y:S01]  /*8c70*/  F2FP.F16.F32.PACK_AB R133, RZ, R133 ;  /* 0x00000085ff85723e */ /* 0x000fe200000000ff */
[-C--:B------:R-:W-:Y:S01]  /*8c80*/  FMUL R145, R145, R11.reuse ;  /* 0x0000000b91917220 */ /* 0x080fe20000400000 */
[----:B------:R-:W-:Y:S01]  /*8c90*/  F2FP.F16.F32.PACK_AB R134, RZ, R134 ;  /* 0x00000086ff86723e */ /* 0x000fe200000000ff */
[----:B------:R-:W-:Y:S01]  /*8ca0*/  FMUL R146, R146, R11 ;  /* 0x0000000b92927220 */ /* 0x000fe20000400000 */
[----:B------:R-:W-:Y:S01]  /*8cb0*/  F2FP.F16.F32.PACK_AB R135, RZ, R135 ;  /* 0x00000087ff87723e */ /* 0x000fe200000000ff */
[-C--:B------:R-:W-:Y:S01]  /*8cc0*/  FMUL R147, R147, R11.reuse ;  /* 0x0000000b93937220 */ /* 0x080fe20000400000 */
[----:B------:R-:W-:Y:S01]  /*8cd0*/  F2FP.F16.F32.PACK_AB R136, RZ, R136 ;  /* 0x00000088ff88723e */ /* 0x000fe200000000ff */
[----:B------:R-:W-:Y:S01]  /*8ce0*/  FMUL R148, R148, R11 ;  /* 0x0000000b94947220 */ /* 0x000fe20000400000 */
[----:B------:R-:W-:Y:S01]  /*8cf0*/  F2FP.F16.F32.PACK_AB R137, RZ, R137 ;  /* 0x00000089ff89723e */ /* 0x000fe200000000ff */
[----:B------:R1:W-:Y:S01]  /*8d00*/  @P0 STG.E.U16 desc[UR12][R2.64+0x22], R129 ;  /* 0x0000228102000986 */ /* 0x0003e2000c10150c */
[----:B------:R-:W-:Y:S01]  /*8d10*/  ISETP.GT.AND P0, PT, R0, 0x8, P3 ;  /* 0x000000080000780c */ /* 0x000fe20001f04270 */
[-C--:B------:R-:W-:Y:S01]  /*8d20*/  FMUL R149, R149, R11.reuse ;  /* 0x0000000b95957220 */ /* 0x080fe20000400000 */
[----:B------:R-:W-:Y:S01]  /*8d30*/  F2FP.F16.F32.PACK_AB R138, RZ, R138 ;  /* 0x0000008aff8a723e */ /* 0x000fe200000000ff */
[----:B------:R-:W-:Y:S01]  /*8d40*/  FMUL R150, R150, R11 ;  /* 0x0000000b96967220 */ /* 0x000fe20000400000 */
[----:B------:R-:W-:Y:S01]  /*8d50*/  F2FP.F16.F32.PACK_AB R139, RZ, R139 ;  /* 0x0000008bff8b723e */ /* 0x000fe200000000ff */
[-C--:B------:R-:W-:Y:S01]  /*8d60*/  FMUL R151, R151, R11.reuse ;  /* 0x0000000b97977220 */ /* 0x080fe20000400000 */
[----:B------:R-:W-:Y:S01]  /*8d70*/  ISETP.GT.AND P5, PT, R10, 0x28, PT ;  /* 0x000000280a00780c */ /* 0x000fe20003fa4270 */
[-C--:B------:R-:W-:Y:S01]  /*8d80*/  FMUL R88, R88, R11.reuse ;  /* 0x0000000b58587220 */ /* 0x080fe20000400000 */
[----:B------:R-:W-:Y:S01]  /*8d90*/  F2FP.F16.F32.PACK_AB R140, RZ, R140 ;  /* 0x0000008cff8c723e */ /* 0x000fe200000000ff */
[-C--:B------:R-:W-:Y:S01]  /*8da0*/  FMUL R89, R89, R11.reuse ;  /* 0x0000000b59597220 */ /* 0x080fe20000400000 */
[----:B------:R-:W-:Y:S01]  /*8db0*/  ISETP.GT.AND P4, PT, R10, 0x29, PT ;  /* 0x000000290a00780c */ /* 0x000fe20003f84270 */
[----:B------:R-:W-:Y:S01]  /*8dc0*/  FMUL R90, R90, R11 ;  /* 0x0000000b5a5a7220 */ /* 0x000fe20000400000 */
[----:B------:R-:W-:Y:S01]  /*8dd0*/  F2FP.F16.F32.PACK_AB R141, RZ, R141 ;  /* 0x0000008dff8d723e */ /* 0x000fe200000000ff */
[----:B------:R-:W-:Y:S01]  /*8de0*/  @P0 STG.E.U16 desc[UR12][R4.64+0x20], R130 ;  /* 0x0000208204000986 */ /* 0x000fe2000c10150c */
[----:B------:R-:W-:Y:S01]  /*8df0*/  ISETP.GT.AND P0, PT, R0, 0x8, P2 ;  /* 0x000000080000780c */ /* 0x000fe20001704270 */
[-C--:B------:R-:W-:Y:S01]  /*8e00*/  FMUL R91, R91, R11.reuse ;  /* 0x0000000b5b5b7220 */ /* 0x080fe20000400000 */
[----:B------:R-:W-:Y:S01]  /*8e10*/  ISETP.GT.AND P2, PT, R10, 0x18, PT ;  /* 0x000000180a00780c */ /* 0x000fe20003f44270 */
        /* <DEDUP_REMOVED lines=8> */
[----:B------:R-:W-:Y:S01]  /*8ea0*/  FMUL R96, R96, R11 ;  /* 0x0000000b60607220 */ /* 0x000fe20000400000 */
[----:B------:R-:W-:Y:S01]  /*8eb0*/  F2FP.F16.F32.PACK_AB R145, RZ, R145 ;  /* 0x00000091ff91723e */ /* 0x000fe200000000ff */
[----:B------:R-:W-:Y:S01]  /*8ec0*/  @P0 STG.E.U16 desc[UR12][R4.64+0x22], R131 ;  /* 0x0000228304000986 */ /* 0x000fe2000c10150c */
[----:B------:R-:W-:Y:S01]  /*8ed0*/  IADD3 R6, P0, R9, R2, RZ ;  /* 0x0000000209067210 */ /* 0x000fe20007f1e0ff */
[-C--:B------:R-:W-:Y:S01]  /*8ee0*/  FMUL R97, R97, R11.reuse ;  /* 0x0000000b61617220 */ /* 0x080fe20000400000 */
[----:B------:R-:W-:Y:S01]  /*8ef0*/  F2FP.F16.F32.PACK_AB R146, RZ, R146 ;  /* 0x00000092ff92723e */ /* 0x000fe200000000ff */
[----:B------:R-:W-:Y:S01]  /*8f00*/  FMUL R98, R98, R11 ;  /* 0x0000000b62627220 */ /* 0x000fe20000400000 */
[----:B------:R-:W-:Y:S01]  /*8f10*/  F2FP.F16.F32.PACK_AB R147, RZ, R147 ;  /* 0x00000093ff93723e */ /* 0x000fe200000000ff */
[--C-:B------:R-:W-:Y:S01]  /*8f20*/  IMAD.X R7, R13, 0x1, R3.reuse, P0 ;  /* 0x000000010d077824 */ /* 0x100fe200000e0603 */
[----:B------:R-:W-:Y:S01]  /*8f30*/  IADD3 R18, P0, R15, R2, RZ ;  /* 0x000000020f127210 */ /* 0x000fe20007f1e0ff */
[-C--:B------:R-:W-:Y:S01]  /*8f40*/  FMUL R99, R99, R11.reuse ;  /* 0x0000000b63637220 */ /* 0x080fe20000400000 */
[----:B------:R-:W-:Y:S01]  /*8f50*/  F2FP.F16.F32.PACK_AB R148, RZ, R148 ;  /* 0x00000094ff94723e */ /* 0x000fe200000000ff */
[----:B------:R-:W-:Y:S01]  /*8f60*/  FMUL R100, R100, R11 ;  /* 0x0000000b64647220 */ /* 0x000fe20000400000 */
[----:B------:R-:W-:Y:S01]  /*8f70*/  F2FP.F16.F32.PACK_AB R149, RZ, R149 ;  /* 0x00000095ff95723e */ /* 0x000fe200000000ff */
[----:B------:R-:W-:Y:S01]  /*8f80*/  IMAD.X R19, R13, 0x1, R3, P0 ;  /* 0x000000010d137824 */ /* 0x000fe200000e0603 */
[----:B------:R-:W-:Y:S01]  /*8f90*/  ISETP.GT.AND P0, PT, R0, RZ, P2 ;  /* 0x000000ff0000720c */ /* 0x000fe20001704270 */
[-C--:B------:R-:W-:Y:S01]  /*8fa0*/  FMUL R101, R101, R11.reuse ;  /* 0x0000000b65657220 */ /* 0x080fe20000400000 */
[----:B------:R-:W-:Y:S01]  /*8fb0*/  F2FP.F16.F32.PACK_AB R150, RZ, R150 ;  /* 0x00000096ff96723e */ /* 0x000fe200000000ff */
[----:B------:R-:W-:Y:S01]  /*8fc0*/  FMUL R102, R102, R11 ;  /* 0x0000000b66667220 */ /* 0x000fe20000400000 */
[----:B------:R-:W-:Y:S01]  /*8fd0*/  F2FP.F16.F32.PACK_AB R151, RZ, R151 ;  /* 0x00000097ff97723e */ /* 0x000fe200000000ff */
[-C--:B------:R-:W-:Y:S01]  /*8fe0*/  FMUL R103, R103, R11.reuse ;  /* 0x0000000b67677220 */ /* 0x080fe20000400000 */
[----:B------:R-:W-:Y:S01]  /*8ff0*/  LOP3.LUT R21, R9, 0x10, RZ, 0xfc, !PT ;  /* 0x0000001009157812 */ /* 0x000fe200078efcff */
[-C--:B------:R-:W-:Y:S01]  /*9000*/  FMUL R104, R104, R11.reuse ;  /* 0x0000000b68687220 */ /* 0x080fe20000400000 */
[----:B------:R-:W-:Y:S01]  /*9010*/  F2FP.F16.F32.PACK_AB R88, RZ, R88 ;  /* 0x00000058ff58723e */ /* 0x000fe200000000ff */
[-C--:B------:R-:W-:Y:S01]  /*9020*/  FMUL R105, R105, R11.reuse ;  /* 0x0000000b69697220 */ /* 0x080fe20000400000 */
[----:B------:R-:W-:Y:S01]  /*9030*/  LOP3.LUT R23, R9, 0x12, RZ, 0xfc, !PT ;  /* 0x0000001209177812 */ /* 0x000fe200078efcff */
[----:B------:R-:W-:Y:S01]  /*9040*/  FMUL R106, R106, R11 ;  /* 0x0000000b6a6a7220 */ /* 0x000fe20000400000 */
[----:B------:R-:W-:Y:S01]  /*9050*/  F2FP.F16.F32.PACK_AB R89, RZ, R89 ;  /* 0x00000059ff59723e */ /* 0x000fe200000000ff */
[----:B------:R-:W-:Y:S01]  /*9060*/  @P0 STG.E.U16 desc[UR12][R2.64+0x30], R132 ;  /* 0x0000308402000986 */ /* 0x000fe2000c10150c */
[----:B------:R-:W-:Y:S01]  /*9070*/  ISETP.GT.AND P0, PT, R0, RZ, P1 ;  /* 0x000000ff0000720c */ /* 0x000fe20000f04270 */
        /* <DEDUP_REMOVED lines=8> */
[-C--:B------:R-:W-:Y:S01]  /*9100*/  FMUL R111, R111, R11.reuse ;  /* 0x0000000b6f6f7220 */ /* 0x080fe20000400000 */
[----:B------:R-:W-:Y:S01]  /*9110*/  PRMT R8, R92, 0x7610, R8 ;  /* 0x000076105c087816 */ /* 0x000fe20000000008 */
[-C--:B------:R-:W-:Y:S01]  /*9120*/  FMUL R112, R112, R11.reuse ;  /* 0x0000000b70707220 */ /* 0x080fe20000400000 */
[----:B------:R-:W-:Y:S01]  /*9130*/  F2FP.F16.F32.PACK_AB R94, RZ, R94 ;  /* 0x0000005eff5e723e */ /* 0x000fe200000000ff */
[----:B------:R-:W-:Y:S01]  /*9140*/  @P0 STG.E.U16 desc[UR12][R2.64+0x32], R133 ;  /* 0x0000328502000986 */ /* 0x000fe2000c10150c */
[----:B------:R-:W-:Y:S01]  /*9150*/  ISETP.GT.AND P0, PT, R0, 0x8, P2 ;  /* 0x000000080000780c */ /* 0x000fe20001704270 */
        /* <DEDUP_REMOVED lines=26> */
[----:B------:R-:W-:Y:S01]  /*9300*/  @P0 STG.E.U16 desc[UR12][R4.64+0x32], R135 ;  /* 0x0000328704000986 */ /* 0x000fe2000c10150c */
[----:B------:R-:W-:Y:S01]  /*9310*/  ISETP.GT.AND P0, PT, R0, RZ, P2 ;  /* 0x000000ff0000720c */ /* 0x000fe20001704270 */
        /* <DEDUP_REMOVED lines=135> */
[----:B------:R-:W-:-:S02]  /*9b90*/  F2FP.F16.F32.PACK_AB R33, RZ, R33 ;  /* 0x00000021ff21723e */ /* 0x000fc400000000ff */
[----:B------:R-:W-:Y:S01]  /*9ba0*/  F2FP.F16.F32.PACK_AB R34, RZ, R34 ;  /* 0x00000022ff22723e */ /* 0x000fe200000000ff */
[----:B------:R-:W-:Y:S01]  /*9bb0*/  @P0 STG.E.U16 desc[UR12][R2.64+0x62], R145 ;  /* 0x0000629102000986 */ /* 0x000fe2000c10150c */
[----:B------:R-:W-:Y:S02]  /*9bc0*/  ISETP.GT.AND P0, PT, R0, 0x8, P3 ;  /* 0x000000080000780c */ /* 0x000fe40001f04270 */
[----:B------:R-:W-:Y:S02]  /*9bd0*/  F2FP.F16.F32.PACK_AB R35, RZ, R35 ;  /* 0x00000023ff23723e */ /* 0x000fe400000000ff */
[----:B------:R-:W-:Y:S02]  /*9be0*/  F2FP.F16.F32.PACK_AB R36, RZ, R36 ;  /* 0x00000024ff24723e */ /* 0x000fe400000000ff */
[----:B------:R-:W-:Y:S02]  /*9bf0*/  F2FP.F16.F32.PACK_AB R37, RZ, R37 ;  /* 0x00000025ff25723e */ /* 0x000fe400000000ff */
[----:B------:R-:W-:-:S02]  /*9c00*/  F2FP.F16.F32.PACK_AB R38, RZ, R38 ;  /* 0x00000026ff26723e */ /* 0x000fc400000000ff */
[----:B------:R-:W-:Y:S02]  /*9c10*/  F2FP.F16.F32.PACK_AB R39, RZ, R39 ;  /* 0x00000027ff27723e */ /* 0x000fe400000000ff */
[----:B------:R-:W-:Y:S01]  /*9c20*/  F2FP.F16.F32.PACK_AB R40, RZ, R40 ;  /* 0x00000028ff28723e */ /* 0x000fe200000000ff */
[----:B------:R-:W-:Y:S01]  /*9c30*/  @P0 STG.E.U16 desc[UR12][R4.64+0x60], R146 ;  /* 0x0000609204000986 */ /* 0x000fe2000c10150c */
[----:B------:R-:W-:Y:S02]  /*9c40*/  ISETP.GT.AND P0, PT, R0, 0x8, P1 ;  /* 0x000000080000780c */ /* 0x000fe40000f04270 */
[----:B------:R-:W-:Y:S02]  /*9c50*/  F2FP.F16.F32.PACK_AB R41, RZ, R41 ;  /* 0x00000029ff29723e */ /* 0x000fe400000000ff */
[----:B------:R-:W-:Y:S02]  /*9c60*/  F2FP.F16.F32.PACK_AB R42, RZ, R42 ;  /* 0x0000002aff2a723e */ /* 0x000fe400000000ff */
[----:B------:R-:W-:-:S02]  /*9c70*/  F2FP.F16.F32.PACK_AB R43, RZ, R43 ;  /* 0x0000002bff2b723e */ /* 0x000fc400000000ff */
[----:B------:R-:W-:Y:S02]  /*9c80*/  F2FP.F16.F32.PACK_AB R44, RZ, R44 ;  /* 0x0000002cff2c723e */ /* 0x000fe400000000ff */
[----:B------:R-:W-:Y:S02]  /*9c90*/  F2FP.F16.F32.PACK_AB R45, RZ, R45 ;  /* 0x0000002dff2d723e */ /* 0x000fe400000000ff */
[----:B------:R-:W-:Y:S01]  /*9ca0*/  F2FP.F16.F32.PACK_AB R46, RZ, R46 ;  /* 0x0000002eff2e723e */ /* 0x000fe200000000ff */
[----:B------:R-:W-:Y:S01]  /*9cb0*/  @P0 STG.E.U16 desc[UR12][R4.64+0x62], R147 ;  /* 0x0000629304000986 */ /* 0x000fe2000c10150c */
[----:B------:R-:W-:Y:S02]  /*9cc0*/  ISETP.GT.AND P0, PT, R0, RZ, P2 ;  /* 0x000000ff0000720c */ /* 0x000fe40001704270 */
[----:B------:R-:W-:Y:S02]  /*9cd0*/  F2FP.F16.F32.PACK_AB R47, RZ, R47 ;  /* 0x0000002fff2f723e */ /* 0x000fe400000000ff */
[----:B------:R-:W-:-:S02]  /*9ce0*/  F2FP.F16.F32.PACK_AB R48, RZ, R48 ;  /* 0x00000030ff30723e */ /* 0x000fc400000000ff */
[----:B------:R-:W-:Y:S02]  /*9cf0*/  F2FP.F16.F32.PACK_AB R49, RZ, R49 ;  /* 0x00000031ff31723e */ /* 0x000fe400000000ff */
[----:B------:R-:W-:Y:S02]  /*9d00*/  F2FP.F16.F32.PACK_AB R50, RZ, R50 ;  /* 0x00000032ff32723e */ /* 0x000fe400000000ff */
[----:B------:R-:W-:Y:S02]  /*9d10*/  F2FP.F16.F32.PACK_AB R51, RZ, R51 ;  /* 0x00000033ff33723e */ /* 0x000fe400000000ff */
[----:B------:R-:W-:Y:S01]  /*9d20*/  F2FP.F16.F32.PACK_AB R52, RZ, R52 ;  /* 0x00000034ff34723e */ /* 0x000fe200000000ff */
[----:B------:R-:W-:Y:S01]  /*9d30*/  @P0 STG.E.U16 desc[UR12][R2.64+0x70], R148 ;  /* 0x0000709402000986 */ /* 0x000fe2000c10150c */
[----:B------:R-:W-:Y:S02]  /*9d40*/  ISETP.GT.AND P0, PT, R10, 0x39, PT ;  /* 0x000000390a00780c */ /* 0x000fe40003f04270 */
[----:B------:R-:W-:-:S02]  /*9d50*/  F2FP.F16.F32.PACK_AB R53, RZ, R53 ;  /* 0x00000035ff35723e */ /* 0x000fc400000000ff */
[----:B------:R-:W-:Y:S02]  /*9d60*/  ISETP.GT.AND P6, PT, R0, RZ, P0 ;  /* 0x000000ff0000720c */ /* 0x000fe400007c4270 */
[----:B------:R-:W-:-:S11]  /*9d70*/  F2FP.F16.F32.PACK_AB R54, RZ, R54 ;  /* 0x00000036ff36723e */ /* 0x000fd600000000ff */
[----:B------:R-:W-:Y:S01]  /*9d80*/  @P6 STG.E.U16 desc[UR12][R2.64+0x72], R149 ;  /* 0x0000729502006986 */ /* 0x000fe2000c10150c */
[----:B------:R-:W-:-:S13]  /*9d90*/  ISETP.GT.AND P6, PT, R0, 0x8, P2 ;  /* 0x000000080000780c */ /* 0x000fda00017c4270 */
[----:B------:R-:W-:Y:S01]  /*9da0*/  @P6 STG.E.U16 desc[UR12][R4.64+0x70], R150 ;  /* 0x0000709604006986 */ /* 0x000fe2000c10150c */
[----:B------:R-:W-:-:S13]  /*9db0*/  ISETP.GT.AND P6, PT, R0, 0x8, P0 ;  /* 0x000000080000780c */ /* 0x000fda00007c4270 */
[----:B------:R-:W-:Y:S01]  /*9dc0*/  @P6 STG.E.U16 desc[UR12][R4.64+0x72], R151 ;  /* 0x0000729704006986 */ /* 0x000fe2000c10150c */
[----:B0-----:R-:W-:-:S05]  /*9dd0*/  IADD3 R128, P6, R21, R2, RZ ;  /* 0x0000000215807210 */ /* 0x001fca0007fde0ff */
[----:B-1----:R-:W-:Y:S01]  /*9de0*/  IMAD.X R129, R13, 0x1, R3, P6 ;  /* 0x000000010d817824 */ /* 0x002fe200030e0603 */
[----:B------:R-:W-:-:S04]  /*9df0*/  ISETP.GT.AND P6, PT, R10, RZ, PT ;  /* 0x000000ff0a00720c */ /* 0x000fc80003fc4270 */
[----:B------:R-:W-:-:S13]  /*9e00*/  ISETP.GT.AND P6, PT, R0, 0x40, P6 ;  /* 0x000000400000780c */ /* 0x000fda00037c4270 */
[----:B------:R-:W-:Y:S01]  /*9e10*/  @P6 STG.E.U16 desc[UR12][R6.64], R88 ;  /* 0x0000005806006986 */ /* 0x000fe2000c10150c */
[----:B------:R-:W-:-:S05]  /*9e20*/  IADD3 R120, P6, R23, R2, RZ ;  /* 0x0000000217787210 */ /* 0x000fca0007fde0ff */
[----:B------:R-:W-:Y:S01]  /*9e30*/  IMAD.X R121, R13, 0x1, R3, P6 ;  /* 0x000000010d797824 */ /* 0x000fe200030e0603 */
[----:B------:R-:W-:-:S04]  /*9e40*/  ISETP.GT.AND P6, PT, R10, 0x1, PT ;  /* 0x000000010a00780c */ /* 0x000fc80003fc4270 */
[----:B------:R-:W-:-:S13]  /*9e50*/  ISETP.GT.AND P6, PT, R0, 0x40, P6 ;  /* 0x000000400000780c */ /* 0x000fda00037c4270 */
[----:B------:R0:W-:Y:S01]  /*9e60*/  @P6 STG.E.U16 desc[UR12][R18.64], R89 ;  /* 0x0000005912006986 */ /* 0x0001e2000c10150c */
[----:B------:R-:W-:-:S05]  /*9e70*/  IADD3 R16, P6, R9, R4, RZ ;  /* 0x0000000409107210 */ /* 0x000fca0007fde0ff */
[----:B------:R-:W-:Y:S01]  /*9e80*/  IMAD.X R17, R13, 0x1, R5, P6 ;  /* 0x000000010d117824 */ /* 0x000fe200030e0605 */
[----:B------:R-:W-:-:S04]  /*9e90*/  ISETP.GT.AND P6, PT, R10, RZ, PT ;  /* 0x000000ff0a00720c */ /* 0x000fc80003fc4270 */
[----:B------:R-:W-:Y:S02]  /*9ea0*/  ISETP.GT.AND P6, PT, R0, 0x48, P6 ;  /* 0x000000480000780c */ /* 0x000fe400037c4270 */
[C---:B0-----:R-:W-:Y:S02]  /*9eb0*/  LOP3.LUT R19, R9.reuse, 0x20, RZ, 0xfc, !PT ;  /* 0x0000002009137812 */ /* 0x041fe400078efcff */
[----:B------:R-:W-:-:S09]  /*9ec0*/  LOP3.LUT R89, R9, 0x22, RZ, 0xfc, !PT ;  /* 0x0000002209597812 */ /* 0x000fd200078efcff */
        /* <DEDUP_REMOVED lines=8> */
[----:B------:R-:W-:-:S04]  /*9f50*/  ISETP.GT.AND P6, PT, R10, 0x8, PT ;  /* 0x000000080a00780c */ /* 0x000fc80003fc4270 */
[----:B------:R-:W-:Y:S02]  /*9f60*/  ISETP.GT.AND P6, PT, R0, 0x40, P6 ;  /* 0x000000400000780c */ /* 0x000fe400037c4270 */
[----:B0-----:R-:W-:-:S11]  /*9f70*/  LOP3.LUT R91, R9, 0x30, RZ, 0xfc, !PT ;  /* 0x00000030095b7812 */ /* 0x001fd600078efcff */
[----:B------:R0:W-:Y:S01]  /*9f80*/  @P6 STG.E.U16 desc[UR12][R128.64], R8 ;  /* 0x0000000880006986 */ /* 0x0001e2000c10150c */
[----:B------:R-:W-:-:S05]  /*9f90*/  IADD3 R122, P6, R89, R2, RZ ;  /* 0x00000002597a7210 */ /* 0x000fca0007fde0ff */
[----:B------:R-:W-:Y:S01]  /*9fa0*/  IMAD.X R123, R13, 0x1, R3, P6 ;  /* 0x000000010d7b7824 */ /* 0x000fe200030e0603 */
[----:B------:R-:W-:-:S04]  /*9fb0*/  ISETP.GT.AND P6, PT, R10, 0x9, PT ;  /* 0x000000090a00780c */ /* 0x000fc80003fc4270 */
[----:B------:R-:W-:Y:S02]  /*9fc0*/  ISETP.GT.AND P6, PT, R0, 0x40, P6 ;  /* 0x000000400000780c */ /* 0x000fe400037c4270 */
[----:B0-----:R-:W-:-:S11]  /*9fd0*/  PRMT R8, R96, 0x7610, R8 ;  /* 0x0000761060087816 */ /* 0x001fd60000000008 */
[----:B------:R0:W-:Y:S01]  /*9fe0*/  @P6 STG.E.U16 desc[UR12][R120.64], R93 ;  /* 0x0000005d78006986 */ /* 0x0001e2000c10150c */
[----:B------:R-:W-:-:S05]  /*9ff0*/  IADD3 R92, P6, R21, R4, RZ ;  /* 0x00000004155c7210 */ /* 0x000fca0007fde0ff */
[----:B0-----:R-:W-:Y:S01]  /*a000*/  IMAD.X R93, R13, 0x1, R5, P6 ;  /* 0x000000010d5d7824 */ /* 0x001fe200030e0605 */
        /* <DEDUP_REMOVED lines=80> */
[----:B------:R-:W-:Y:S02]  /*a510*/  ISETP.GT.AND P6, PT, R0, 0x40, P5 ;  /* 0x000000400000780c */ /* 0x000fe40002fc4270 */
[----:B0-----:R-:W-:-:S11]  /*a520*/  LOP3.LUT R107, R9, 0x70, RZ, 0xfc, !PT ;  /* 0x00000070096b7812 */ /* 0x001fd600078efcff */
[----:B------:R-:W-:Y:S01]  /*a530*/  @P6 STG.E.U16 desc[UR12][R126.64], R8 ;  /* 0x000000087e006986 */ /* 0x000fe2000c10150c */
[----:B------:R-:W-:-:S05]  /*a540*/  IADD3 R122, P6, R105, R2, RZ ;  /* 0x00000002697a7210 */ /* 0x000fca0007fde0ff */
[----:B------:R-:W-:Y:S01]  /*a550*/  IMAD.X R123, R13, 0x1, R3, P6 ;  /* 0x000000010d7b7824 */ /* 0x000fe200030e0603 */
[----:B------:R-:W-:-:S13]  /*a560*/  ISETP.GT.AND P6, PT, R0, 0x40, P4 ;  /* 0x000000400000780c */ /* 0x000fda00027c4270 */
[----:B------:R0:W-:Y:S01]  /*a570*/  @P6 STG.E.U16 desc[UR12][R120.64], R109 ;  /* 0x0000006d78006986 */ /* 0x0001e2000c10150c */
[----:B------:R-:W-:-:S05]  /*a580*/  IADD3 R108, P6, R99, R4, RZ ;  /* 0x00000004636c7210 */ /* 0x000fca0007fde0ff */
[----:B0-----:R-:W-:Y:S01]  /*a590*/  IMAD.X R109, R13, 0x1, R5, P6 ;  /* 0x000000010d6d7824 */ /* 0x001fe200030e0605 */
[----:B------:R-:W-:-:S13]  /*a5a0*/  ISETP.GT.AND P6, PT, R0, 0x48, P5 ;  /* 0x000000480000780c */ /* 0x000fda0002fc4270 */
[----:B------:R0:W-:Y:S01]  /*a5b0*/  @P6 STG.E.U16 desc[UR12][R108.64], R110 ;  /* 0x0000006e6c006986 */ /* 0x0001e2000c10150c */
[----:B------:R-:W-:-:S05]  /*a5c0*/  IADD3 R126, P6, R101, R4, RZ ;  /* 0x00000004657e7210 */ /* 0x000fca0007fde0ff */
[----:B------:R-:W-:Y:S01]  /*a5d0*/  IMAD.X R127, R13, 0x1, R5, P6 ;  /* 0x000000010d7f7824 */ /* 0x000fe200030e0605 */
[----:B------:R-:W-:Y:S02]  /*a5e0*/  ISETP.GT.AND P6, PT, R0, 0x48, P4 ;  /* 0x000000480000780c */ /* 0x000fe400027c4270 */
[----:B0-----:R-:W-:-:S11]  /*a5f0*/  LOP3.LUT R109, R9, 0x72, RZ, 0xfc, !PT ;  /* 0x00000072096d7812 */ /* 0x001fd600078efcff */
[----:B------:R0:W-:Y:S01]  /*a600*/  @P6 STG.E.U16 desc[UR12][R126.64], R111 ;  /* 0x0000006f7e006986 */ /* 0x0001e2000c10150c */
[----:B------:R-:W-:-:S05]  /*a610*/  IADD3 R120, P6, R107, R2, RZ ;  /* 0x000000026b787210 */ /* 0x000fca0007fde0ff */
[----:B------:R-:W-:Y:S01]  /*a620*/  IMAD.X R121, R13, 0x1, R3, P6 ;  /* 0x000000010d797824 */ /* 0x000fe200030e0603 */
[----:B------:R-:W-:-:S13]  /*a630*/  ISETP.GT.AND P6, PT, R0, 0x40, P3 ;  /* 0x000000400000780c */ /* 0x000fda0001fc4270 */
        /* <DEDUP_REMOVED lines=13> */
[----:B-1----:R-:W-:-:S05]  /*a710*/  IADD3 R112, P6, R107, R4, RZ ;  /* 0x000000046b707210 */ /* 0x002fca0007fde0ff */
[----:B--2---:R-:W-:Y:S01]  /*a720*/  IMAD.X R113, R13, 0x1, R5, P6 ;  /* 0x000000010d717824 */ /* 0x004fe200030e0605 */
[----:B------:R-:W-:-:S13]  /*a730*/  ISETP.GT.AND P6, PT, R0, 0x40, P2 ;  /* 0x000000400000780c */ /* 0x000fda00017c4270 */
[----:B------:R-:W-:Y:S01]  /*a740*/  @P6 STG.E.U16 desc[UR12][R120.64], R116 ;  /* 0x0000007478006986 */ /* 0x000fe2000c10150c */
[----:B------:R-:W-:-:S05]  /*a750*/  IADD3 R4, P6, R109, R4, RZ ;  /* 0x000000046d047210 */ /* 0x000fca0007fde0ff */
[----:B------:R-:W-:Y:S01]  /*a760*/  IMAD.X R5, R13, 0x1, R5, P6 ;  /* 0x000000010d057824 */ /* 0x000fe200030e0605 */
[----:B------:R-:W-:-:S13]  /*a770*/  ISETP.GT.AND P6, PT, R0, 0x40, P0 ;  /* 0x000000400000780c */ /* 0x000fda00007c4270 */
[----:B------:R-:W-:Y:S01]  /*a780*/  @P6 STG.E.U16 desc[UR12][R128.64], R117 ;  /* 0x0000007580006986 */ /* 0x000fe2000c10150c */
[----:B---3--:R-:W-:-:S05]  /*a790*/  IADD3 R2, P6, R6, R9, RZ ;  /* 0x0000000906027210 */ /* 0x008fca0007fde0ff */
[----:B------:R-:W-:Y:S01]  /*a7a0*/  IMAD.X R3, R7, 0x1, R13, P6 ;  /* 0x0000000107037824 */ /* 0x000fe200030e060d */
[----:B------:R-:W-:-:S13]  /*a7b0*/  ISETP.GT.AND P6, PT, R0, 0x48, P2 ;  /* 0x000000480000780c */ /* 0x000fda00017c4270 */
[----:B------:R1:W-:Y:S01]  /*a7c0*/  @P6 STG.E.U16 desc[UR12][R112.64], R118 ;  /* 0x0000007670006986 */ /* 0x0003e2000c10150c */
[----:B0-----:R-:W-:-:S05]  /*a7d0*/  IADD3 R110, P6, R15, R6, RZ ;  /* 0x000000060f6e7210 */ /* 0x001fca0007fde0ff */
[----:B------:R-:W-:Y:S01]  /*a7e0*/  IMAD.X R111, R7, 0x1, R13, P6 ;  /* 0x00000001076f7824 */ /* 0x000fe200030e060d */
[----:B------:R-:W-:-:S13]  /*a7f0*/  ISETP.GT.AND P6, PT, R0, 0x48, P0 ;  /* 0x000000480000780c */ /* 0x000fda00007c4270 */
[----:B------:R0:W-:Y:S01]  /*a800*/  @P6 STG.E.U16 desc[UR12][R4.64], R119 ;  /* 0x0000007704006986 */ /* 0x0001e2000c10150c */
[----:B------:R-:W-:-:S05]  /*a810*/  IADD3 R114, P6, R21, R6, RZ ;  /* 0x0000000615727210 */ /* 0x000fca0007fde0ff */
[----:B------:R-:W-:Y:S01]  /*a820*/  IMAD.X R115, R7, 0x1, R13, P6 ;  /* 0x0000000107737824 */ /* 0x000fe200030e060d */
[----:B------:R-:W-:-:S04]  /*a830*/  ISETP.GT.AND P6, PT, R10, RZ, PT ;  /* 0x000000ff0a00720c */ /* 0x000fc80003fc4270 */
[----:B------:R-:W-:-:S13]  /*a840*/  ISETP.GT.AND P6, PT, R0, 0x80, P6 ;  /* 0x000000800000780c */ /* 0x000fda00037c4270 */
[----:B------:R2:W-:Y:S01]  /*a850*/  @P6 STG.E.U16 desc[UR12][R2.64], R56 ;  /* 0x0000003802006986 */ /* 0x0005e2000c10150c */
[----:B-1----:R-:W-:-:S05]  /*a860*/  IADD3 R112, P6, R23, R6, RZ ;  /* 0x0000000617707210 */ /* 0x002fca0007fde0ff */
[----:B------:R-:W-:Y:S01]  /*a870*/  IMAD.X R113, R7, 0x1, R13, P6 ;  /* 0x0000000107717824 */ /* 0x000fe200030e060d */
[----:B------:R-:W-:-:S04]  /*a880*/  ISETP.GT.AND P6, PT, R10, 0x1, PT ;  /* 0x000000010a00780c */ /* 0x000fc80003fc4270 */
[----:B------:R-:W-:-:S13]  /*a890*/  ISETP.GT.AND P6, PT, R0, 0x80, P6 ;  /* 0x000000800000780c */ /* 0x000fda00037c4270 */
[----:B------:R1:W-:Y:S01]  /*a8a0*/  @P6 STG.E.U16 desc[UR12][R110.64], R57 ;  /* 0x000000396e006986 */ /* 0x0003e2000c10150c */
[----:B0-----:R-:W-:-:S05]  /*a8b0*/  IADD3 R4, P6, R16, R9, RZ ;  /* 0x0000000910047210 */ /* 0x001fca0007fde0ff */
[----:B------:R-:W-:Y:S01]  /*a8c0*/  IMAD.X R5, R17, 0x1, R13, P6 ;  /* 0x0000000111057824 */ /* 0x000fe200030e060d */
[----:B------:R-:W-:-:S04]  /*a8d0*/  ISETP.GT.AND P6, PT, R10, RZ, PT ;  /* 0x000000ff0a00720c */ /* 0x000fc80003fc4270 */
[----:B------:R-:W-:-:S13]  /*a8e0*/  ISETP.GT.AND P6, PT, R0, 0x88, P6 ;  /* 0x000000880000780c */ /* 0x000fda00037c4270 */
[----:B------:R-:W-:Y:S01]  /*a8f0*/  @P6 STG.E.U16 desc[UR12][R4.64], R58 ;  /* 0x0000003a04006986 */ /* 0x000fe2000c10150c */
[----:B--2---:R-:W-:-:S05]  /*a900*/  IADD3 R56, P6, R16, R15, RZ ;  /* 0x0000000f10387210 */ /* 0x004fca0007fde0ff */
[----:B-1----:R-:W-:Y:S01]  /*a910*/  IMAD.X R57, R17, 0x1, R13, P6 ;  /* 0x0000000111397824 */ /* 0x002fe200030e060d */
[----:B------:R-:W-:-:S04]  /*a920*/  ISETP.GT.AND P6, PT, R10, 0x1, PT ;  /* 0x000000010a00780c */ /* 0x000fc80003fc4270 */
[----:B------:R-:W-:-:S13]  /*a930*/  ISETP.GT.AND P6, PT, R0, 0x88, P6 ;  /* 0x000000880000780c */ /* 0x000fda00037c4270 */
[----:B------:R0:W-:Y:S01]  /*a940*/  @P6 STG.E.U16 desc[UR12][R56.64], R59 ;  /* 0x0000003b38006986 */ /* 0x0001e2000c10150c */
        /* <DEDUP_REMOVED lines=10> */
[----:B0-----:R-:W-:-:S05]  /*a9f0*/  IADD3 R56, P6, R21, R16, RZ ;  /* 0x0000001015387210 */ /* 0x001fca0007fde0ff */
        /* <DEDUP_REMOVED lines=9> */
[----:B-1----:R-:W-:-:S05]  /*aa90*/  IADD3 R60, P6, R91, R6, RZ ;  /* 0x000000065b3c7210 */ /* 0x002fca0007fde0ff */
[----:B--2---:R-:W-:Y:S01]  /*aaa0*/  IMAD.X R61, R7, 0x1, R13, P6 ;  /* 0x00000001073d7824 */ /* 0x004fe200030e060d */
[----:B------:R-:W-:-:S04]  /*aab0*/  ISETP.GT.AND P6, PT, R10, 0x10, PT ;  /* 0x000000100a00780c */ /* 0x000fc80003fc4270 */
[----:B------:R-:W-:-:S13]  /*aac0*/  ISETP.GT.AND P6, PT, R0, 0x80, P6 ;  /* 0x000000800000780c */ /* 0x000fda00037c4270 */
[----:B------:R1:W-:Y:S01]  /*aad0*/  @P6 STG.E.U16 desc[UR12][R110.64], R64 ;  /* 0x000000406e006986 */ /* 0x0003e2000c10150c */
[----:B0-----:R-:W-:-:S05]  /*aae0*/  IADD3 R62, P6, R93, R6, RZ ;  /* 0x000000065d3e7210 */ /* 0x001fca0007fde0ff */
[----:B---3--:R-:W-:Y:S01]  /*aaf0*/  IMAD.X R63, R7, 0x1, R13, P6 ;  /* 0x00000001073f7824 */ /* 0x008fe200030e060d */
        /* <DEDUP_REMOVED lines=14> */
[----:B0-----:R-:W-:Y:S01]  /*abe0*/  IMAD.X R65, R7, 0x1, R13, P6 ;  /* 0x0000000107417824 */ /* 0x001fe200030e060d */
[----:B------:R-:W-:-:S04]  /*abf0*/  ISETP.GT.AND P6, PT, R10, 0x18, PT ;  /* 0x000000180a00780c */ /* 0x000fc80003fc4270 */
[----:B------:R-:W-:-:S13]  /*ac00*/  ISETP.GT.AND P6, PT, R0, 0x80, P6 ;  /* 0x000000800000780c */ /* 0x000fda00037c4270 */
[----:B------:R0:W-:Y:S01]  /*ac10*/  @P6 STG.E.U16 desc[UR12][R60.64], R68 ;  /* 0x000000443c006986 */ /* 0x0001e2000c10150c */
[----:B--2---:R-:W-:-:S05]  /*ac20*/  IADD3 R66, P6, R97, R6, RZ ;  /* 0x0000000661427210 */ /* 0x004fca0007fde0ff */
        /* <DEDUP_REMOVED lines=19> */
[----:B-1----:R-:W-:-:S05]  /*ad60*/  IADD3 R62, P6, R101, R6, RZ ;  /* 0x00000006653e7210 */ /* 0x002fca0007fde0ff */
[----:B------:R-:W-:Y:S01]  /*ad70*/  IMAD.X R63, R7, 0x1, R13, P6 ;  /* 0x00000001073f7824 */ /* 0x000fe200030e060d */
[----:B------:R-:W-:-:S04]  /*ad80*/  ISETP.GT.AND P6, PT, R10, 0x21, PT ;  /* 0x000000210a00780c */ /* 0x000fc80003fc4270 */
[----:B------:R-:W-:-:S13]  /*ad90*/  ISETP.GT.AND P6, PT, R0, 0x80, P6 ;  /* 0x000000800000780c */ /* 0x000fda00037c4270 */
[----:B------:R1:W-:Y:S01]  /*ada0*/  @P6 STG.E.U16 desc[UR12][R66.64], R73 ;  /* 0x0000004942006986 */ /* 0x0003e2000c10150c */
[----:B--2---:R-:W-:-:S05]  /*adb0*/  IADD3 R56, P6, R95, R16, RZ ;  /* 0x000000105f387210 */ /* 0x004fca0007fde0ff */
[----:B------:R-:W-:Y:S01]  /*adc0*/  IMAD.X R57, R17, 0x1, R13, P6 ;  /* 0x0000000111397824 */ /* 0x000fe200030e060d */
[----:B------:R-:W-:-:S04]  /*add0*/  ISETP.GT.AND P6, PT, R10, 0x20, PT ;  /* 0x000000200a00780c */ /* 0x000fc80003fc4270 */
[----:B------:R-:W-:-:S13]  /*ade0*/  ISETP.GT.AND P6, PT, R0, 0x88, P6 ;  /* 0x000000880000780c */ /* 0x000fda00037c4270 */
[----:B------:R2:W-:Y:S01]  /*adf0*/  @P6 STG.E.U16 desc[UR12][R56.64], R74 ;  /* 0x0000004a38006986 */ /* 0x0005e2000c10150c */
[----:B---3--:R-:W-:-:S05]  /*ae00*/  IADD3 R58, P6, R97, R16, RZ ;  /* 0x00000010613a7210 */ /* 0x008fca0007fde0ff */
[----:B------:R-:W-:Y:S01]  /*ae10*/  IMAD.X R59, R17, 0x1, R13, P6 ;  /* 0x00000001113b7824 */ /* 0x000fe200030e060d */
[----:B------:R-:W-:-:S04]  /*ae20*/  ISETP.GT.AND P6, PT, R10, 0x21, PT ;  /* 0x000000210a00780c */ /* 0x000fc80003fc4270 */
[----:B------:R-:W-:-:S13]  /*ae30*/  ISETP.GT.AND P6, PT, R0, 0x88, P6 ;  /* 0x000000880000780c */ /* 0x000fda00037c4270 */
[----:B------:R3:W-:Y:S01]  /*ae40*/  @P6 STG.E.U16 desc[UR12][R58.64], R75 ;  /* 0x0000004b3a006986 */ /* 0x0007e2000c10150c */
[----:B0-----:R-:W-:-:S05]  /*ae50*/  IADD3 R64, P6, R103, R6, RZ ;  /* 0x0000000667407210 */ /* 0x001fca0007fde0ff */
[----:B------:R-:W-:Y:S01]  /*ae60*/  IMAD.X R65, R7, 0x1, R13, P6 ;  /* 0x0000000107417824 */ /* 0x000fe200030e060d */
[----:B------:R-:W-:-:S13]  /*ae70*/  ISETP.GT.AND P6, PT, R0, 0x80, P5 ;  /* 0x000000800000780c */ /* 0x000fda0002fc4270 */
[----:B------:R0:W-:Y:S01]  /*ae80*/  @P6 STG.E.U16 desc[UR12][R60.64], R76 ;  /* 0x0000004c3c006986 */ /* 0x0001e2000c10150c */
[----:B-1----:R-:W-:-:S05]  /*ae90*/  IADD3 R66, P6, R105, R6, RZ ;  /* 0x0000000669427210 */ /* 0x002fca0007fde0ff */
[----:B------:R-:W-:Y:S01]  /*aea0*/  IMAD.X R67, R7, 0x1, R13, P6 ;  /* 0x0000000107437824 */ /* 0x000fe200030e060d */
[----:B------:R-:W-:-:S13]  /*aeb0*/  ISETP.GT.AND P6, PT, R0, 0x80, P4 ;  /* 0x000000800000780c */ /* 0x000fda00027c4270 */
[----:B------:R1:W-:Y:S01]  /*aec0*/  @P6 STG.E.U16 desc[UR12][R62.64], R77 ;  /* 0x0000004d3e006986 */ /* 0x0003e2000c10150c */
[----:B--2---:R-:W-:-:S05]  /*aed0*/  IADD3 R56, P6, R99, R16, RZ ;  /* 0x0000001063387210 */ /* 0x004fca0007fde0ff */
[----:B------:R-:W-:Y:S01]  /*aee0*/  IMAD.X R57, R17, 0x1, R13, P6 ;  /* 0x0000000111397824 */ /* 0x000fe200030e060d */
[----:B------:R-:W-:-:S13]  /*aef0*/  ISETP.GT.AND P6, PT, R0, 0x88, P5 ;  /* 0x000000880000780c */ /* 0x000fda0002fc4270 */
[----:B------:R2:W-:Y:S01]  /*af00*/  @P6 STG.E.U16 desc[UR12][R56.64], R78 ;  /* 0x0000004e38006986 */ /* 0x0005e2000c10150c */
[----:B---3--:R-:W-:-:S05]  /*af10*/  IADD3 R58, P6, R101, R16, RZ ;  /* 0x00000010653a7210 */ /* 0x008fca0007fde0ff */
[----:B------:R-:W-:Y:S01]  /*af20*/  IMAD.X R59, R17, 0x1, R13, P6 ;  /* 0x00000001113b7824 */ /* 0x000fe200030e060d */
[----:B------:R-:W-:-:S13]  /*af30*/  ISETP.GT.AND P6, PT, R0, 0x88, P4 ;  /* 0x000000880000780c */ /* 0x000fda00027c4270 */
[----:B------:R3:W-:Y:S01]  /*af40*/  @P6 STG.E.U16 desc[UR12][R58.64], R79 ;  /* 0x0000004f3a006986 */ /* 0x0007e2000c10150c */
[----:B0-----:R-:W-:-:S05]  /*af50*/  IADD3 R60, P6, R107, R6, RZ ;  /* 0x000000066b3c7210 */ /* 0x001fca0007fde0ff */
[----:B------:R-:W-:Y:S01]  /*af60*/  IMAD.X R61, R7, 0x1, R13, P6 ;  /* 0x00000001073d7824 */ /* 0x000fe200030e060d */
[----:B------:R-:W-:-:S13]  /*af70*/  ISETP.GT.AND P6, PT, R0, 0x80, P3 ;  /* 0x000000800000780c */ /* 0x000fda0001fc4270 */
[----:B------:R-:W-:Y:S01]  /*af80*/  @P6 STG.E.U16 desc[UR12][R64.64], R80 ;  /* 0x0000005040006986 */ /* 0x000fe2000c10150c */
[----:B-1----:R-:W-:-:S05]  /*af90*/  IADD3 R62, P6, R109, R6, RZ ;  /* 0x000000066d3e7210 */ /* 0x002fca0007fde0ff */
[----:B------:R-:W-:Y:S01]  /*afa0*/  IMAD.X R63, R7, 0x1, R13, P6 ;  /* 0x00000001073f7824 */ /* 0x000fe200030e060d */
[----:B------:R-:W-:-:S13]  /*afb0*/  ISETP.GT.AND P6, PT, R0, 0x80, P1 ;  /* 0x000000800000780c */ /* 0x000fda0000fc4270 */
[----:B------:R-:W-:Y:S01]  /*afc0*/  @P6 STG.E.U16 desc[UR12][R66.64], R81 ;  /* 0x0000005142006986 */ /* 0x000fe2000c10150c */
[----:B------:R-:W-:-:S05]  /*afd0*/  IADD3 R6, P6, R103, R16, RZ ;  /* 0x0000001067067210 */ /* 0x000fca0007fde0ff */
        /* <DEDUP_REMOVED lines=15> */
[----:B------:R-:W-:-:S05]  /*b0d0*/  IADD3 R16, P6, R2, R9, RZ ;  /* 0x0000000902107210 */ /* 0x000fca0007fde0ff */
        /* <DEDUP_REMOVED lines=9> */
[----:B------:R-:W-:-:S04]  /*b170*/  ISETP.GT.AND P6, PT, R10, RZ, PT ;  /* 0x000000ff0a00720c */ /* 0x000fc80003fc4270 */
[----:B------:R-:W-:-:S13]  /*b180*/  ISETP.GT.AND P6, PT, R0, 0xc0, P6 ;  /* 0x000000c00000780c */ /* 0x000fda00037c4270 */
[----:B------:R2:W-:Y:S01]  /*b190*/  @P6 STG.E.U16 desc[UR12][R16.64], R24 ;  /* 0x0000001810006986 */ /* 0x0005e2000c10150c */
[----:B0-----:R-:W-:-:S05]  /*b1a0*/  IADD3 R58, P6, R2, R23, RZ ;  /* 0x00000017023a7210 */ /* 0x001fca0007fde0ff */
[----:B------:R-:W-:Y:S01]  /*b1b0*/  IMAD.X R59, R3, 0x1, R13, P6 ;  /* 0x00000001033b7824 */ /* 0x000fe200030e060d */
[----:B------:R-:W-:-:S04]  /*b1c0*/  ISETP.GT.AND P6, PT, R10, 0x1, PT ;  /* 0x000000010a00780c */ /* 0x000fc80003fc4270 */
[----:B------:R-:W-:-:S13]  /*b1d0*/  ISETP.GT.AND P6, PT, R0, 0xc0, P6 ;  /* 0x000000c00000780c */ /* 0x000fda00037c4270 */
[----:B------:R-:W-:Y:S01]  /*b1e0*/  @P6 STG.E.U16 desc[UR12][R56.64], R25 ;  /* 0x0000001938006986 */ /* 0x000fe2000c10150c */
[----:B-1----:R-:W-:-:S05]  /*b1f0*/  IADD3 R6, P6, R4, R9, RZ ;  /* 0x0000000904067210 */ /* 0x002fca0007fde0ff */
[----:B------:R-:W-:Y:S01]  /*b200*/  IMAD.X R7, R5, 0x1, R13, P6 ;  /* 0x0000000105077824 */ /* 0x000fe200030e060d */
[----:B------:R-:W-:-:S04]  /*b210*/  ISETP.GT.AND P6, PT, R10, RZ, PT ;  /* 0x000000ff0a00720c */ /* 0x000fc80003fc4270 */
        /* <DEDUP_REMOVED lines=11> */
[----:B------:R-:W-:Y:S01]  /*b2d0*/  @P6 STG.E.U16 desc[UR12][R60.64], R28 ;  /* 0x0000001c3c006986 */ /* 0x000fe2000c10150c */
[----:B--2---:R-:W-:-:S05]  /*b2e0*/  IADD3 R16, P6, R2, R89, RZ ;  /* 0x0000005902107210 */ /* 0x004fca0007fde0ff */
[----:B------:R-:W-:Y:S01]  /*b2f0*/  IMAD.X R17, R3, 0x1, R13, P6 ;  /* 0x0000000103117824 */ /* 0x000fe200030e060d */
[----:B------:R-:W-:-:S04]  /*b300*/  ISETP.GT.AND P6, PT, R10, 0x9, PT ;  /* 0x000000090a00780c */ /* 0x000fc80003fc4270 */
[----:B------:R-:W-:-:S13]  /*b310*/  ISETP.GT.AND P6, PT, R0, 0xc0, P6 ;  /* 0x000000c00000780c */ /* 0x000fda00037c4270 */
[----:B------:R-:W-:Y:S01]  /*b320*/  @P6 STG.E.U16 desc[UR12][R58.64], R29 ;  /* 0x0000001d3a006986 */ /* 0x000fe2000c10150c */
        /* <DEDUP_REMOVED lines=34> */
[----:B------:R-:W-:Y:S01]  /*b550*/  @P6 STG.E.U16 desc[UR12][R20.64], R36 ;  /* 0x0000002414006986 */ /* 0x000fe2000c10150c */
[----:B---3--:R-:W-:-:S05]  /*b560*/  IADD3 R16, P6, R2, R97, RZ ;  /* 0x0000006102107210 */ /* 0x008fca0007fde0ff */
        /* <DEDUP_REMOVED lines=23> */
[----:B------:R-:W-:Y:S01]  /*b6e0*/  @P6 STG.E.U16 desc[UR12][R16.64], R41 ;  /* 0x0000002910006986 */ /* 0x000fe2000c10150c */
[----:B------:R-:W-:-:S04]  /*b6f0*/  ISETP.GT.AND P6, PT, R10, 0x20, PT ;  /* 0x000000200a00780c */ /* 0x000fc80003fc4270 */
[----:B------:R-:W-:-:S13]  /*b700*/  ISETP.GT.AND P6, PT, R0, 0xc8, P6 ;  /* 0x000000c80000780c */ /* 0x000fda00037c4270 */
[----:B------:R-:W-:Y:S01]  /*b710*/  @P6 STG.E.U16 desc[UR12][R18.64], R42 ;  /* 0x0000002a12006986 */ /* 0x000fe2000c10150c */
[----:B------:R-:W-:-:S04]  /*b720*/  ISETP.GT.AND P6, PT, R10, 0x21, PT ;  /* 0x000000210a00780c */ /* 0x000fc80003fc4270 */
[----:B------:R-:W-:-:S13]  /*b730*/  ISETP.GT.AND P6, PT, R0, 0xc8, P6 ;  /* 0x000000c80000780c */ /* 0x000fda00037c4270 */
[----:B------:R0:W-:Y:S01]  /*b740*/  @P6 STG.E.U16 desc[UR12][R6.64], R43 ;  /* 0x0000002b06006986 */ /* 0x0001e2000c10150c */
[----:B-1----:R-:W-:-:S05]  /*b750*/  IADD3 R8, P6, R2, R99, RZ ;  /* 0x0000006302087210 */ /* 0x002fca0007fde0ff */
[----:B------:R-:W-:Y:S01]  /*b760*/  IMAD.X R9, R3, 0x1, R13, P6 ;  /* 0x0000000103097824 */ /* 0x000fe200030e060d */
[C---:B------:R-:W-:Y:S02]  /*b770*/  ISETP.GT.AND P6, PT, R0.reuse, 0xc0, P5 ;  /* 0x000000c00000780c */ /* 0x040fe40002fc4270 */
[----:B------:R-:W-:-:S11]  /*b780*/  ISETP.GT.AND P5, PT, R0, 0xc8, P5 ;  /* 0x000000c80000780c */ /* 0x000fd60002fa4270 */
[----:B------:R1:W-:Y:S01]  /*b790*/  @P6 STG.E.U16 desc[UR12][R8.64], R44 ;  /* 0x0000002c08006986 */ /* 0x0003e2000c10150c */
[----:B--2---:R-:W-:-:S05]  /*b7a0*/  IADD3 R14, P6, R2, R101, RZ ;  /* 0x00000065020e7210 */ /* 0x004fca0007fde0ff */
[----:B------:R-:W-:Y:S01]  /*b7b0*/  IMAD.X R15, R3, 0x1, R13, P6 ;  /* 0x00000001030f7824 */ /* 0x000fe200030e060d */
[C---:B------:R-:W-:Y:S02]  /*b7c0*/  ISETP.GT.AND P6, PT, R0.reuse, 0xc0, P4 ;  /* 0x000000c00000780c */ /* 0x040fe400027c4270 */
[----:B------:R-:W-:-:S11]  /*b7d0*/  ISETP.GT.AND P4, PT, R0, 0xc8, P4 ;  /* 0x000000c80000780c */ /* 0x000fd60002784270 */
[----:B------:R2:W-:Y:S01]  /*b7e0*/  @P6 STG.E.U16 desc[UR12][R14.64], R45 ;  /* 0x0000002d0e006986 */ /* 0x0005e2000c10150c */
[----:B0-----:R-:W-:-:S05]  /*b7f0*/  IADD3 R6, P6, R4, R99, RZ ;  /* 0x0000006304067210 */ /* 0x001fca0007fde0ff */
[----:B------:R-:W-:Y:S01]  /*b800*/  IMAD.X R7, R5, 0x1, R13, P6 ;  /* 0x0000000105077824 */ /* 0x000fe200030e060d */
[----:B-1----:R-:W-:-:S04]  /*b810*/  IADD3 R8, P6, R4, R101, RZ ;  /* 0x0000006504087210 */ /* 0x002fc80007fde0ff */
[----:B------:R0:W-:Y:S01]  /*b820*/  @P5 STG.E.U16 desc[UR12][R6.64], R46 ;  /* 0x0000002e06005986 */ /* 0x0001e2000c10150c */
[----:B------:R-:W-:Y:S01]  /*b830*/  ISETP.GT.AND P5, PT, R0, 0xc0, P3 ;  /* 0x000000c00000780c */ /* 0x000fe20001fa4270 */
[--C-:B------:R-:W-:Y:S01]  /*b840*/  IMAD.X R9, R5, 0x1, R13.reuse, P6 ;  /* 0x0000000105097824 */ /* 0x100fe200030e060d */
[----:B--2---:R-:W-:Y:S02]  /*b850*/  IADD3 R14, P6, R2, R103, RZ ;  /* 0x00000067020e7210 */ /* 0x004fe40007fde0ff */
[C---:B------:R-:W-:Y:S02]  /*b860*/  ISETP.GT.AND P3, PT, R0.reuse, 0xc8, P3 ;  /* 0x000000c80000780c */ /* 0x040fe40001f64270 */
[----:B------:R1:W-:Y:S01]  /*b870*/  @P4 STG.E.U16 desc[UR12][R8.64], R47 ;  /* 0x0000002f08004986 */ /* 0x0003e2000c10150c */
[C---:B------:R-:W-:Y:S01]  /*b880*/  ISETP.GT.AND P4, PT, R0.reuse, 0xc0, P1 ;  /* 0x000000c00000780c */ /* 0x040fe20000f84270 */
[----:B------:R-:W-:Y:S01]  /*b890*/  IMAD.X R15, R3, 0x1, R13, P6 ;  /* 0x00000001030f7824 */ /* 0x000fe200030e060d */
[----:B------:R-:W-:-:S02]  /*b8a0*/  ISETP.GT.AND P1, PT, R0, 0xc8, P1 ;  /* 0x000000c80000780c */ /* 0x000fc40000f24270 */
[-C--:B0-----:R-:W-:Y:S02]  /*b8b0*/  IADD3 R6, P6, R2, R105.reuse, RZ ;  /* 0x0000006902067210 */ /* 0x081fe40007fde0ff */
[----:B------:R0:W-:Y:S03]  /*b8c0*/  @P5 STG.E.U16 desc[UR12][R14.64], R48 ;  /* 0x000000300e005986 */ /* 0x0001e6000c10150c */
[--C-:B------:R-:W-:Y:S01]  /*b8d0*/  IMAD.X R7, R3, 0x1, R13.reuse, P6 ;  /* 0x0000000103077824 */ /* 0x100fe200030e060d */
[C---:B------:R-:W-:Y:S02]  /*b8e0*/  IADD3 R10, P6, R4.reuse, R105, RZ ;  /* 0x00000069040a7210 */ /* 0x040fe40007fde0ff */
[----:B-1----:R-:W-:Y:S02]  /*b8f0*/  IADD3 R8, P5, R4, R103, RZ ;  /* 0x0000006704087210 */ /* 0x002fe40007fbe0ff */
[----:B------:R1:W-:Y:S01]  /*b900*/  @P4 STG.E.U16 desc[UR12][R6.64], R49 ;  /* 0x0000003106004986 */ /* 0x0003e2000c10150c */
[C-C-:B------:R-:W-:Y:S01]  /*b910*/  IMAD.X R11, R5.reuse, 0x1, R13.reuse, P6 ;  /* 0x00000001050b7824 */ /* 0x140fe200030e060d */
[C---:B------:R-:W-:Y:S01]  /*b920*/  ISETP.GT.AND P4, PT, R0.reuse, 0xc0, P2 ;  /* 0x000000c00000780c */ /* 0x040fe20001784270 */
[----:B------:R-:W-:Y:S01]  /*b930*/  IMAD.X R9, R5, 0x1, R13, P5 ;  /* 0x0000000105097824 */ /* 0x000fe200028e060d */
[----:B------:R-:W-:-:S02]  /*b940*/  ISETP.GT.AND P5, PT, R0, 0xc0, P0 ;  /* 0x000000c00000780c */ /* 0x000fc400007a4270 */
[C---:B------:R-:W-:Y:S02]  /*b950*/  ISETP.GT.AND P2, PT, R0.reuse, 0xc8, P2 ;  /* 0x000000c80000780c */ /* 0x040fe40001744270 */
[----:B------:R2:W-:Y:S01]  /*b960*/  @P3 STG.E.U16 desc[UR12][R8.64], R50 ;  /* 0x0000003208003986 */ /* 0x0005e2000c10150c */
[----:B------:R-:W-:Y:S02]  /*b970*/  ISETP.GT.AND P0, PT, R0, 0xc8, P0 ;  /* 0x000000c80000780c */ /* 0x000fe40000704270 */
[-C--:B0-----:R-:W-:Y:S01]  /*b980*/  IADD3 R14, P3, R4, R107.reuse, RZ ;  /* 0x0000006b040e7210 */ /* 0x081fe20007f7e0ff */
[----:B------:R2:W-:Y:S01]  /*b990*/  @P1 STG.E.U16 desc[UR12][R10.64], R51 ;  /* 0x000000330a001986 */ /* 0x0005e2000c10150c */
[C---:B-1----:R-:W-:Y:S02]  /*b9a0*/  IADD3 R6, P6, R2.reuse, R107, RZ ;  /* 0x0000006b02067210 */ /* 0x042fe40007fde0ff */
[----:B------:R-:W-:Y:S01]  /*b9b0*/  IADD3 R2, P1, R2, R109, RZ ;  /* 0x0000006d02027210 */ /* 0x000fe20007f3e0ff */
[----:B------:R-:W-:-:S02]  /*b9c0*/  IMAD.X R15, R5, 0x1, R13, P3 ;  /* 0x00000001050f7824 */ /* 0x000fc400018e060d */
[C-C-:B------:R-:W-:Y:S01]  /*b9d0*/  IMAD.X R7, R3.reuse, 0x1, R13.reuse, P6 ;  /* 0x0000000103077824 */ /* 0x140fe200030e060d */
[----:B------:R-:W-:Y:S01]  /*b9e0*/  IADD3 R12, P6, R4, R109, RZ ;  /* 0x0000006d040c7210 */ /* 0x000fe20007fde0ff */
[----:B------:R-:W-:-:S03]  /*b9f0*/  IMAD.X R3, R3, 0x1, R13, P1 ;  /* 0x0000000103037824 */ /* 0x000fc600008e060d */
[----:B------:R2:W-:Y:S04]  /*ba00*/  @P4 STG.E.U16 desc[UR12][R6.64], R52 ;  /* 0x0000003406004986 */ /* 0x0005e8000c10150c */
[----:B------:R2:W-:Y:S04]  /*ba10*/  @P5 STG.E.U16 desc[UR12][R2.64], R53 ;  /* 0x0000003502005986 */ /* 0x0005e8000c10150c */
[----:B------:R2:W-:Y:S01]  /*ba20*/  @P2 STG.E.U16 desc[UR12][R14.64], R54 ;  /* 0x000000360e002986 */ /* 0x0005e2000c10150c */
[----:B------:R-:W-:Y:S05]  /*ba30*/  @!P0 EXIT ;  /* 0x000000000000894d */ /* 0x000fea0003800000 */
[----:B------:R-:W-:Y:S01]  /*ba40*/  F2FP.F16.F32.PACK_AB R55, RZ, R55 ;  /* 0x00000037ff37723e */ /* 0x000fe200000000ff */
[----:B------:R-:W-:-:S05]  /*ba50*/  IMAD.X R13, R5, 0x1, R13, P6 ;  /* 0x00000001050d7824 */ /* 0x000fca00030e060d */
[----:B------:R-:W-:Y:S01]  /*ba60*/  STG.E.U16 desc[UR12][R12.64], R55 ;  /* 0x000000370c007986 */ /* 0x000fe2000c10150c */
[----:B------:R-:W-:Y:S05]  /*ba70*/  EXIT ;  /* 0x000000000000794d */ /* 0x000fea0003800000 */
.L_x_10:
[----:B------:R-:W-:-:S13]  /*ba80*/  ISETP.NE.AND P0, PT, R6, RZ, PT ;  /* 0x000000ff0600720c */ /* 0x000fda0003f05270 */
[----:B------:R-:W-:Y:S05]  /*ba90*/  @P0 EXIT ;  /* 0x000000000000094d */ /* 0x000fea0003800000 */
[----:B------:R-:W-:-:S13]  /*baa0*/  ELECT P0, URZ, PT ;  /* 0x00000000003f782f */ /* 0x000fda0003800000 */
[----:B------:R-:W-:Y:S05]  /*bab0*/  @!P0 BRA `(.L_x_243) ;  /* 0x0000000400b08947 */ /* 0x000fea0003800000 */
[----:B------:R-:W-:-:S13]  /*bac0*/  ISETP.GE.AND P0, PT, R3, 0x1, PT ;  /* 0x000000010300780c */ /* 0x000fda0003f06270 */
[----:B------:R-:W-:Y:S05]  /*bad0*/  @!P0 BRA `(.L_x_243) ;  /* 0x0000000400a88947 */ /* 0x000fea0003800000 */
[----:B------:R-:W0:Y:S01]  /*bae0*/  S2R R6, SR_CTAID.X ;  /* 0x0000000000067919 */ /* 0x000e220000002500 */
[----:B------:R-:W-:Y:S01]  /*baf0*/  LOP3.LUT P0, RZ, R9, 0x1f, RZ, 0xc0, !PT ;  /* 0x0000001f09ff7812 */ /* 0x000fe2000780c0ff */
[----:B------:R-:W-:Y:S01]  /*bb00*/  ULDC UR4, c[0x0][0x384] ;  /* 0x0000e10000047ab9 */ /* 0x000fe20000000800 */
[C---:B------:R-:W-:Y:S01]  /*bb10*/  ISETP.NE.AND P1, PT, R0.reuse, RZ, PT ;  /* 0x000000ff0000720c */ /* 0x040fe20003f25270 */
[----:B-----5:R-:W1:Y:S01]  /*bb20*/  S2R R11, SR_CTAID.Y ;  /* 0x00000000000b7919 */ /* 0x020e620000002600 */
[----:B------:R-:W-:Y:S01]  /*bb30*/  ISETP.NE.OR P0, PT, R0, RZ, !P0 ;  /* 0x000000ff0000720c */ /* 0x000fe20004705670 */
[----:B------:R-:W-:Y:S01]  /*bb40*/  IMAD R4, R12, R13, RZ ;  /* 0x0000000d0c047224 */ /* 0x000fe200078e02ff */
[----:B------:R-:W-:Y:S01]  /*bb50*/  ULDC UR5, c[0x0][0x388] ;  /* 0x0000e20000057ab9 */ /* 0x000fe20000000800 */
[----:B------:R-:W-:Y:S01]  /*bb60*/  LOP3.LUT R20, R2, 0x2, RZ, 0xfc, !PT ;  /* 0x0000000202147812 */ /* 0x000fe200078efcff */
[----:B------:R-:W-:Y:S01]  /*bb70*/  IMAD.MOV.U32 R7, RZ, RZ, 0x1 ;  /* 0x00000001ff077424 */ /* 0x000fe200078e00ff */
[----:B------:R-:W-:Y:S01]  /*bb80*/  CS2R R8, SRZ ;  /* 0x0000000000087805 */ /* 0x000fe2000001ff00 */
[----:B------:R-:W-:-:S02]  /*bb90*/  IMAD.MOV.U32 R10, RZ, RZ, RZ ;  /* 0x000000ffff0a7224 */ /* 0x000fc400078e00ff */
[----:B------:R-:W-:Y:S02]  /*bba0*/  IMAD R4, R5, R4, 0x1 ;  /* 0x0000000105047424 */ /* 0x000fe400078e0204 */
[----:B0-----:R-:W-:Y:S02]  /*bbb0*/  IMAD.SHL.U32 R18, R6, 0x100, RZ ;  /* 0x0000010006127824 */ /* 0x001fe400078e00ff */
[----:B------:R-:W-:Y:S02]  /*bbc0*/  IMAD.MOV.U32 R6, RZ, RZ, RZ ;  /* 0x000000ffff067224 */ /* 0x000fe400078e00ff */
[----:B------:R-:W-:-:S04]  /*bbd0*/  IMAD.HI.U32 R0, R18, UR4, RZ ;  /* 0x0000000412007c27 */ /* 0x000fc8000f8e00ff */
[----:B-1----:R-:W-:Y:S01]  /*bbe0*/  IMAD.SHL.U32 R19, R11, 0x40, RZ ;  /* 0x000000400b137824 */ /* 0x002fe200078e00ff */
[----:B------:R-:W-:-:S07]  /*bbf0*/  SHF.R.U32.HI R0, RZ, UR5, R0 ;  /* 0x00000005ff007c19 */ /* 0x000fce0008011600 */
.L_x_247:
[----:B------:R-:W0:Y:S01]  /*bc00*/  S2R R12, SR_CgaCtaId ;  /* 0x00000000000c7919 */ /* 0x000e220000008800 */
[----:B------:R-:W-:-:S04]  /*bc10*/  MOV R11, 0x400 ;  /* 0x00000400000b7802 */ /* 0x000fc80000000f00 */
[----:B0-----:R-:W-:Y:S02]  /*bc20*/  LEA R21, R12, R11, 0x18 ;  /* 0x0000000b0c157211 */ /* 0x001fe400078ec0ff */
[----:B------:R-:W-:-:S03]  /*bc30*/  SHF.L.U32 R11, R7, 0x1f, RZ ;  /* 0x0000001f070b7819 */ /* 0x000fc600000006ff */
[----:B------:R-:W-:-:S07]  /*bc40*/  IMAD R12, R6, 0x8, R21 ;  /* 0x00000008060c7824 */ /* 0x000fce00078e0215 */
.L_x_244:
[----:B0-----:R0:W1:Y:S02]  /*bc50*/  SYNCS.PHASECHK.TRANS64.TRYWAIT P2, [R12+URZ+0x37058], R11 ;  /* 0x0370580b0c0075a7 */ /* 0x001064000804017f */
[----:B-1----:R-:W-:Y:S05]  /*bc60*/  @!P2 NANOSLEEP.SYNCS 0x989680 ;  /* 0x009896800000a95d */ /* 0x002fea0003900000 */
[----:B------:R-:W1:Y:S02]  /*bc70*/  @!P2 SYNCS.PHASECHK.TRANS64 P2, [R12+URZ+0x37058], R11 ;  /* 0x0370580b0c00a5a7 */ /* 0x000e64000804007f */
[----:B-1----:R-:W-:Y:S05]  /*bc80*/  @!P2 BRA `(.L_x_244) ;  /* 0xfffffffc00f0a947 */ /* 0x002fea000383ffff */
[----:B0-----:R-:W0:Y:S02]  /*bc90*/  @!P1 LDC R11, c[0x0][0x500] ;  /* 0x00014000ff0b9b82 */ /* 0x001e240000000800 */
[----:B0-----:R0:W-:Y:S02]  /*bca0*/  @!P1 SYNCS.ARRIVE.TRANS64 RZ, [R12+URZ+0x37000], R11 ;  /* 0x0370000b0cff99a7 */ /* 0x0011e4000800003f */
[----:B0-----:R-:W-:-:S04]  /*bcb0*/  PRMT R11, R20, 0x9910, RZ ;  /* 0x00009910140b7816 */ /* 0x001fc800000000ff */
[----:B------:R-:W-:-:S13]  /*bcc0*/  ISETP.NE.AND P2, PT, R11, 0x2, PT ;  /* 0x000000020b00780c */ /* 0x000fda0003f45270 */
[----:B------:R-:W-:Y:S05]  /*bcd0*/  @P2 BRA `(.L_x_245) ;  /* 0x0000000000042947 */ /* 0x000fea0003800000 */
[----:B------:R-:W-:Y:S01]  /*bce0*/  BPT.TRAP 0x1 ;  /* 0x000000040000795c */ /* 0x000fe20000300000 */
.L_x_245:
[----:B------:R-:W-:Y:S05]  /*bcf0*/  @P0 BRA `(.L_x_246) ;  /* 0x0000000000040947 */ /* 0x000fea0003800000 */
[----:B------:R-:W-:Y:S01]  /*bd00*/  BPT.TRAP 0x1 ;  /* 0x000000040000795c */ /* 0x000fe20000300000 */
.L_x_246:
[----:B------:R-:W0:Y:S01]  /*bd10*/  LDC R13, c[0x0][0x380] ;  /* 0x0000e000ff0d7b82 */ /* 0x000e220000000800 */
[----:B------:R-:W-:Y:S01]  /*bd20*/  R2UR UR4, R0 ;  /* 0x00000000000472ca */ /* 0x000fe200000e0000 */
[----:B------:R-:W-:Y:S01]  /*bd30*/  ULDC UR20, c[0x0][0x38c] ;  /* 0x0000e30000147ab9 */ /* 0x000fe20000000800 */
[----:B------:R-:W-:Y:S01]  /*bd40*/  R2UR UR5, R18 ;  /* 0x00000000120572ca */ /* 0x000fe200000e0000 */
[----:B------:R-:W-:Y:S01]  /*bd50*/  UISETP.NE.AND UP0, UPT, UR20, 0x1, UPT ;  /* 0x000000011400788c */ /* 0x000fe2000bf05270 */
[----:B------:R-:W-:Y:S01]  /*bd60*/  R2UR UR17, R12 ;  /* 0x000000000c1172ca */ /* 0x000fe200000e0000 */
[C---:B------:R-:W-:Y:S01]  /*bd70*/  VIADD R12, R10.reuse, 0x1 ;  /* 0x000000010a0c7836 */ /* 0x040fe20000000000 */
[----:B------:R-:W-:Y:S01]  /*bd80*/  R2UR UR18, R10 ;  /* 0x000000000a1272ca */ /* 0x000fe200000e0000 */
[----:B---3--:R-:W1:Y:S01]  /*bd90*/  LDC.64 R14, c[0x0][0x3b8] ;  /* 0x0000ee00ff0e7b82 */ /* 0x008e620000000a00 */
[----:B------:R-:W-:Y:S01]  /*bda0*/  R2UR UR9, R21 ;  /* 0x00000000150972ca */ /* 0x000fe200000e0000 */
[----:B------:R-:W-:Y:S01]  /*bdb0*/  VIADD R4, R4, 0xffffffff ;  /* 0xffffffff04047836 */ /* 0x000fe20000000000 */
[----:B------:R-:W-:Y:S01]  /*bdc0*/  R2UR UR16, R6 ;  /* 0x00000000061072ca */ /* 0x000fe200000e0000 */
[----:B------:R-:W-:Y:S01]  /*bdd0*/  ULDC.64 UR24, c[0x0][0x198] ;  /* 0x0000660000187ab9 */ /* 0x000fe20000000a00 */
[----:B------:R-:W-:Y:S01]  /*bde0*/  R2UR UR12, R9 ;  /* 0x00000000090c72ca */ /* 0x000fe200000e0000 */
[----:B------:R-:W-:Y:S01]  /*bdf0*/  ULDC.64 UR14, c[0x0][0x3b0] ;  /* 0x0000ec00000e7ab9 */ /* 0x000fe20000000a00 */
[----:B------:R-:W-:Y:S01]  /*be00*/  @UP0 ULDC.64 UR10, c[0x0][0x390] ;  /* 0x0000e400000a0ab9 */ /* 0x000fe20000000a00 */
[----:B------:R-:W1:Y:S01]  /*be10*/  LDC.64 R16, c[0x0][0x3d8] ;  /* 0x0000f600ff107b82 */ /* 0x000e620000000a00 */
[----:B------:R-:W-:Y:S01]  /*be20*/  R2UR UR13, R8 ;  /* 0x00000000080d72ca */ /* 0x000fe200000e0000 */
[----:B------:R-:W-:Y:S01]  /*be30*/  ULDC.64 UR22, c[0x0][0x3d0] ;  /* 0x0000f40000167ab9 */ /* 0x000fe20000000a00 */
[----:B------:R-:W-:Y:S01]  /*be40*/  ISETP.GT.AND P5, PT, R4, 0x1, PT ;  /* 0x000000010400780c */ /* 0x000fe20003fa4270 */
[----:B------:R-:W-:-:S02]  /*be50*/  USHF.L.U32 UR18, UR18, 0x5, URZ ;  /* 0x0000000512127899 */ /* 0x000fc4000800063f */
[----:B------:R-:W-:Y:S01]  /*be60*/  UIADD3 UR17, UR17, 0x37000, URZ ;  /* 0x0003700011117890 */ /* 0x000fe2000fffe03f */
[----:B0-----:R-:W-:Y:S01]  /*be70*/  ISETP.NE.AND P2, PT, R13, 0x1, PT ;  /* 0x000000010d00780c */ /* 0x001fe20003f45270 */
[----:B------:R-:W-:Y:S01]  /*be80*/  ULEA UR16, UR16, UR9, 0xe ;  /* 0x0000000910107291 */ /* 0x000fe2000f8e703f */
[----:B------:R-:W-:Y:S01]  /*be90*/  UMOV UR26, 0x0 ;  /* 0x00000000001a7882 */ /* 0x000fe20000000000 */
[----:B------:R-:W-:-:S03]  /*bea0*/  UMOV UR27, 0x10000000 ;  /* 0x10000000001b7882 */ /* 0x000fc60000000000 */
[----:B------:R-:W-:-:S07]  /*beb0*/  UMOV UR9, UR17 ;  /* 0x0000001100097c82 */ /* 0x000fce0008000000 */
[----:B------:R-:W-:Y:S01]  /*bec0*/  @P2 IMAD.U32 R11, RZ, RZ, UR4 ;  /* 0x00000004ff0b2e24 */ /* 0x000fe2000f8e00ff */
[----:B------:R-:W-:Y:S01]  /*bed0*/  UIADD3 UR4, UP1, UR24, 0xf0, URZ ;  /* 0x000000f018047890 */ /* 0x000fe2000ff3e03f */
[----:B-1----:R-:W-:Y:S01]  /*bee0*/  IMAD R10, R8, R15, R17 ;  /* 0x0000000f080a7224 */ /* 0x002fe200078e0211 */
[----:B------:R-:W-:Y:S02]  /*bef0*/  UIADD3 UR24, UP2, UR24, 0x1f0, URZ ;  /* 0x000001f018187890 */ /* 0x000fe4000ff5e03f */
[----:B------:R-:W-:Y:S01]  /*bf00*/  @P2 R2UR UR5, R11 ;  /* 0x000000000b0522ca */ /* 0x000fe200000e0000 */
[----:B------:R-:W-:Y:S01]  /*bf10*/  IMAD R11, R6, 0x1000, R21 ;  /* 0x00001000060b7824 */ /* 0x000fe200078e0215 */
[----:B------:R-:W-:Y:S01]  /*bf20*/  ISETP.NE.AND P2, PT, R12, R5, PT ;  /* 0x000000050c00720c */ /* 0x000fe20003f45270 */
[----:B------:R-:W-:-:S03]  /*bf30*/  VIADD R6, R6, 0x1 ;  /* 0x0000000106067836 */ /* 0x000fc60000000000 */
[----:B------:R-:W-:Y:S01]  /*bf40*/  R2UR UR8, R11 ;  /* 0x000000000b0872ca */ /* 0x000fe200000e0000 */
[----:B------:R-:W-:Y:S01]  /*bf50*/  IMAD R11, R9, R14, R16 ;  /* 0x0000000e090b7224 */ /* 0x000fe200078e0210 */
[C---:B------:R-:W-:Y:S01]  /*bf60*/  ISETP.NE.AND P4, PT, R6.reuse, 0xb, PT ;  /* 0x0000000b0600780c */ /* 0x040fe20003f85270 */
[----:B------:R-:W0:Y:S03]  /*bf70*/  LDC R14, c[0x0][0x3c8] ;  /* 0x0000f200ff0e7b82 */ /* 0x000e260000000800 */
[----:B------:R-:W-:Y:S01]  /*bf80*/  PRMT R10, R11, 0x40, R10 ;  /* 0x000000400b0a7816 */ /* 0x000fe2000000000a */
[----:B------:R-:W-:Y:S01]  /*bf90*/  UIADD3 UR6, -UR5, URZ, URZ ;  /* 0x0000003f05067290 */ /* 0x000fe2000fffe13f */
[----:B------:R-:W-:Y:S01]  /*bfa0*/  VIADD R11, R9, 0x1 ;  /* 0x00000001090b7836 */ /* 0x000fe20000000000 */
[----:B------:R-:W-:Y:S01]  /*bfb0*/  UMOV UR21, UR5 ;  /* 0x0000000500157c82 */ /* 0x000fe20008000000 */
[----:B------:R-:W-:Y:S01]  /*bfc0*/  @P2 IMAD.MOV R11, RZ, RZ, R9 ;  /* 0x000000ffff0b2224 */ /* 0x000fe200078e0209 */
[----:B------:R-:W-:-:S02]  /*bfd0*/  SEL R6, R6, RZ, P4 ;  /* 0x000000ff06067207 */ /* 0x000fc40002000000 */
[----:B------:R-:W-:Y:S01]  /*bfe0*/  IMAD R13, R13, UR6, R18 ;  /* 0x000000060d0d7c24 */ /* 0x000fe2000f8e0212 */
[----:B------:R-:W-:Y:S01]  /*bff0*/  UIMAD.WIDE.U32 UR6, UR5, UR10, URZ ;  /* 0x0000000a050672a5 */ /* 0x000fe2000f8e003f */
[----:B------:R-:W-:Y:S01]  /*c000*/  R2UR UR10, R19 ;  /* 0x00000000130a72ca */ /* 0x000fe200000e0000 */
[----:B------:R-:W-:Y:S02]  /*c010*/  UIADD3 UR8, UR8, 0x2c000, URZ ;  /* 0x0002c00008087890 */ /* 0x000fe4000fffe03f */
[----:B------:R-:W-:Y:S01]  /*c020*/  @UP0 USHF.R.U32.HI UR21, URZ, UR11, UR7 ;  /* 0x0000000b3f150299 */ /* 0x000fe20008011607 */
[----:B------:R-:W-:Y:S01]  /*c030*/  R2UR UR19, R13 ;  /* 0x000000000d1372ca */ /* 0x000fe200000e0000 */
[----:B------:R-:W-:Y:S01]  /*c040*/  VIADD R13, R8, 0x1 ;  /* 0x00000001080d7836 */ /* 0x000fe20000000000 */
[----:B------:R-:W-:Y:S01]  /*c050*/  R2UR UR7, R10 ;  /* 0x000000000a0772ca */ /* 0x000fe200000e0000 */
[----:B------:R-:W-:Y:S01]  /*c060*/  UIADD3 UR6, -UR21, URZ, URZ ;  /* 0x0000003f15067290 */ /* 0x000fe2000fffe13f */
[----:B------:R-:W-:Y:S01]  /*c070*/  SEL R10, RZ, 0x1, P4 ;  /* 0x00000001ff0a7807 */ /* 0x000fe20002000000 */
[----:B------:R-:W-:-:S02]  /*c080*/  UMOV UR11, UR18 ;  /* 0x00000012000b7c82 */ /* 0x000fc40008000000 */
[----:B------:R-:W-:Y:S01]  /*c090*/  UIMAD UR20, UR20, UR6, UR5 ;  /* 0x00000006141472a4 */ /* 0x000fe2000f8e0205 */
[----:B0-----:R-:W-:Y:S01]  /*c0a0*/  ISETP.NE.AND P3, PT, R11, R14, PT ;  /* 0x0000000e0b00720c */ /* 0x001fe20003f65270 */
[----:B------:R-:W-:Y:S01]  /*c0b0*/  UIADD3.X UR5, URZ, UR25, URZ, UP1, !UPT ;  /* 0x000000193f057290 */ /* 0x000fe20008ffe43f */
[----:B------:R-:W-:Y:S01]  /*c0c0*/  LOP3.LUT R7, R7, R10, RZ, 0x3c, !PT ;  /* 0x0000000a07077212 */ /* 0x000fe200078e3cff */
[----:B------:R-:W-:Y:S01]  /*c0d0*/  UIMAD UR20, UR20, UR15, UR23 ;  /* 0x0000000f141472a4 */ /* 0x000fe2000f8e0217 */
[----:B------:R-:W-:Y:S01]  /*c0e0*/  SEL R10, R12, RZ, P2 ;  /* 0x000000ff0c0a7207 */ /* 0x000fe20001000000 */
[----:B------:R-:W-:Y:S01]  /*c0f0*/  UIMAD UR19, UR19, UR14, UR22 ;  /* 0x0000000e131372a4 */ /* 0x000fe2000f8e0216 */
[----:B------:R-:W-:Y:S01]  /*c100*/  SEL R9, R11, RZ, P3 ;  /* 0x000000ff0b097207 */ /* 0x000fe20001800000 */
[----:B------:R-:W-:Y:S02]  /*c110*/  UPRMT UR6, UR7, 0x5410, URZ ;  /* 0x0000541007067896 */ /* 0x000fe4000800003f */
[----:B------:R-:W-:-:S04]  /*c120*/  UIADD3.X UR25, URZ, UR25, URZ, UP2, !UPT ;  /* 0x000000193f197290 */ /* 0x000fc800097fe43f */
[----:B------:R-:W-:-:S03]  /*c130*/  @P3 IMAD.MOV R13, RZ, RZ, R8 ;  /* 0x000000ffff0d3224 */ /* 0x000fc600078e0208 */
[----:B------:R0:W-:Y:S01]  /*c140*/  UTMALDG.4D.IM2COL [UR16], [UR4], UR6 ;  /* 0x00000010040073b4 */ /* 0x0001e20008058006 */
[----:B------:R-:W-:Y:S01]  /*c150*/  IMAD.MOV.U32 R8, RZ, RZ, R13 ;  /* 0x000000ffff087224 */ /* 0x000fe200078e000d */
[----:B------:R0:W-:Y:S02]  /*c160*/  UTMALDG.4D [UR8], [UR24], desc[UR26] ;  /* 0x00001a08180075b4 */ /* 0x0001e40008019000 */
[----:B0-----:R-:W-:Y:S05]  /*c170*/  @P5 BRA `(.L_x_247) ;  /* 0xfffffff800a05947 */ /* 0x001fea000383ffff */
.L_x_243:
[----:B------:R-:W-:Y:S01]  /*c180*/  ISETP.GE.U32.AND P2, PT, R3, 0xb, PT ;  /* 0x0000000b0300780c */ /* 0x000fe20003f46070 */
[----:B------:R-:W-:Y:S05]  /*c190*/  WARPSYNC.ALL ;  /* 0x0000000000007948 */ /* 0x000fea0003800000 */
[----:B------:R-:W-:-:S07]  /*c1a0*/  ELECT P1, URZ, PT ;  /* 0x00000000003f782f */ /* 0x000fce0003820000 */
[----:B------:R-:W-:-:S05]  /*c1b0*/  @P2 IMAD.WIDE.U32 R4, R3, -0x45d1745d, RZ ;  /* 0xba2e8ba303042825 */ /* 0x000fca00078e00ff */
[----:B------:R-:W-:-:S04]  /*c1c0*/  @P2 SHF.R.U32.HI R0, RZ, 0x3, R5 ;  /* 0x00000003ff002819 */ /* 0x000fc80000011605 */
[----:B------:R-:W-:-:S04]  /*c1d0*/  @P2 LOP3.LUT R0, R0, 0x1, RZ, 0xc0, !PT ;  /* 0x0000000100002812 */ /* 0x000fc800078ec0ff */
[----:B------:R-:W-:Y:S01]  /*c1e0*/  @P2 ISETP.NE.U32.AND P0, PT, R0, 0x1, PT ;  /* 0x000000010000280c */ /* 0x000fe20003f05070 */
[----:B------:R-:W-:-:S12]  /*c1f0*/  @!P1 EXIT ;  /* 0x000000000000994d */ /* 0x000fd80003800000 */
[----:B------:R-:W-:Y:S01]  /*c200*/  LOP3.LUT R2, R2, 0x2, RZ, 0xfc, !PT ;  /* 0x0000000202027812 */ /* 0x000fe200078efcff */
[----:B------:R-:W-:Y:S01]  /*c210*/  IMAD.MOV.U32 R0, RZ, RZ, 0x1 ;  /* 0x00000001ff007424 */ /* 0x000fe200078e00ff */
[----:B------:R-:W-:Y:S02]  /*c220*/  @P2 ISETP.NE.U32.AND.EX P0, PT, RZ, RZ, PT, P0 ;  /* 0x000000ffff00220c */ /* 0x000fe40003f05100 */
[----:B------:R-:W-:Y:S02]  /*c230*/  ISETP.NE.AND P1, PT, R2, 0x3, PT ;  /* 0x000000030200780c */ /* 0x000fe40003f25270 */
[----:B------:R-:W-:-:S11]  /*c240*/  @P2 SEL R0, RZ, 0x1, !P0 ;  /* 0x00000001ff002807 */ /* 0x000fd60004000000 */
[----:B------:R-:W-:Y:S05]  /*c250*/  @!P1 BRA `(.L_x_248) ;  /* 0x0000000000049947 */ /* 0x000fea0003800000 */
[----:B------:R-:W-:Y:S01]  /*c260*/  BPT.TRAP 0x1 ;  /* 0x000000040000795c */ /* 0x000fe20000300000 */
.L_x_248:
[----:B------:R-:W0:Y:S01]  /*c270*/  S2R R7, SR_CgaCtaId ;  /* 0x0000000000077919 */ /* 0x000e220000008800 */
[----:B------:R-:W-:Y:S01]  /*c280*/  IMAD.WIDE.U32 R4, R3, -0x45d1745d, RZ ;  /* 0xba2e8ba303047825 */ /* 0x000fe200078e00ff */
[----:B------:R-:W-:-:S04]  /*c290*/  MOV R2, 0x400 ;  /* 0x0000040000027802 */ /* 0x000fc80000000f00 */
[----:B------:R-:W-:Y:S02]  /*c2a0*/  SHF.R.U32.HI R4, RZ, 0x3, R5 ;  /* 0x00000003ff047819 */ /* 0x000fe40000011605 */
[----:B------:R-:W-:-:S03]  /*c2b0*/  SHF.L.U32 R5, R0, 0x1f, RZ ;  /* 0x0000001f00057819 */ /* 0x000fc600000006ff */
[----:B------:R-:W-:Y:S01]  /*c2c0*/  IMAD R3, R4, -0xb, R3 ;  /* 0xfffffff504037824 */ /* 0x000fe200078e0203 */
[----:B0-----:R-:W-:-:S05]  /*c2d0*/  LEA R2, R7, R2, 0x18 ;  /* 0x0000000207027211 */ /* 0x001fca00078ec0ff */
[----:B------:R-:W-:-:S04]  /*c2e0*/  VIADD R2, R2, 0x37058 ;  /* 0x0003705802027836 */ /* 0x000fc80000000000 */
[----:B------:R-:W-:-:S07]  /*c2f0*/  IMAD R4, R3, 0x8, R2 ;  /* 0x0000000803047824 */ /* 0x000fce00078e0202 */
.L_x_249:
[----:B0-----:R0:W1:Y:S02]  /*c300*/  SYNCS.PHASECHK.TRANS64.TRYWAIT P0, [R4+URZ], R5 ;  /* 0x00000005040075a7 */ /* 0x001064000800017f */
[----:B-1----:R-:W-:Y:S05]  /*c310*/  @!P0 NANOSLEEP.SYNCS 0x989680 ;  /* 0x009896800000895d */ /* 0x002fea0003900000 */
[----:B------:R-:W1:Y:S02]  /*c320*/  @!P0 SYNCS.PHASECHK.TRANS64 P0, [R4+URZ], R5 ;  /* 0x00000005040085a7 */ /* 0x000e64000800007f */
[----:B-1----:R-:W-:Y:S05]  /*c330*/  @!P0 BRA `(.L_x_249) ;  /* 0xfffffffc00f08947 */ /* 0x002fea000383ffff */
[----:B------:R-:W-:-:S05]  /*c340*/  VIADD R3, R3, 0x1 ;  /* 0x0000000103037836 */ /* 0x000fca0000000000 */
[----:B------:R-:W-:-:S04]  /*c350*/  ISETP.NE.AND P0, PT, R3, 0xb, PT ;  /* 0x0000000b0300780c */ /* 0x000fc80003f05270 */
[----:B0-----:R-:W-:Y:S02]  /*c360*/  SEL R5, RZ, 0x1, P0 ;  /* 0x00000001ff057807 */ /* 0x001fe40000000000 */
[----:B------:R-:W-:Y:S02]  /*c370*/  SEL R3, R3, RZ, P0 ;  /* 0x000000ff03037207 */ /* 0x000fe40000000000 */
[----:B------:R-:W-:-:S03]  /*c380*/  LOP3.LUT R7, R0, R5, RZ, 0x3c, !PT ;  /* 0x0000000500077212 */ /* 0x000fc600078e3cff */
[----:B------:R-:W-:Y:S01]  /*c390*/  IMAD R0, R3, 0x8, R2 ;  /* 0x0000000803007824 */ /* 0x000fe200078e0202 */
[----:B------:R-:W-:-:S07]  /*c3a0*/  SHF.L.U32 R5, R7, 0x1f, RZ ;  /* 0x0000001f07057819 */ /* 0x000fce00000006ff */
.L_x_250:
        /* <DEDUP_REMOVED lines=11> */
.L_x_251:
        /* <DEDUP_REMOVED lines=11> */
.L_x_252:
        /* <DEDUP_REMOVED lines=11> */
.L_x_253:
        /* <DEDUP_REMOVED lines=11> */
.L_x_254:
        /* <DEDUP_REMOVED lines=11> */
.L_x_255:
        /* <DEDUP_REMOVED lines=11> */
.L_x_256:
        /* <DEDUP_REMOVED lines=11> */
.L_x_257:
        /* <DEDUP_REMOVED lines=11> */
.L_x_258:
        /* <DEDUP_REMOVED lines=11> */
.L_x_259:
[----:B0-----:R0:W1:Y:S02]  /*c9e0*/  SYNCS.PHASECHK.TRANS64.TRYWAIT P0, [R3+URZ], R0 ;  /* 0x00000000030075a7 */ /* 0x001064000800017f */
[----:B-1----:R-:W-:Y:S05]  /*c9f0*/  @!P0 NANOSLEEP.SYNCS 0x989680 ;  /* 0x009896800000895d */ /* 0x002fea0003900000 */
[----:B------:R-:W1:Y:S02]  /*ca00*/  @!P0 SYNCS.PHASECHK.TRANS64 P0, [R3+URZ], R0 ;  /* 0x00000000030085a7 */ /* 0x000e64000800007f */
[----:B-1----:R-:W-:Y:S05]  /*ca10*/  @P0 EXIT ;  /* 0x000000000000094d */ /* 0x002fea0003800000 */
[----:B------:R-:W-:Y:S05]  /*ca20*/  BRA `(.L_x_259) ;  /* 0xfffffffc00ec7947 */ /* 0x000fea000383ffff */
.L_x_260:
[----:B------:R-:W-:-:S00]  /*ca30*/  BRA `(.L_x_260) ;  /* 0xfffffffc00fc7947 */ /* 0x000fc0000383ffff */
[----:B------:R-:W-:-:S00]  /*ca40*/  NOP ;  /* 0x0000000000007918 */ /* 0x000fc00000000000 */
        /* <DEDUP_REMOVED lines=11> */
.L_x_261:


//--------------------- .nv.shared._ZN7cutlass13device_kernelINS_4conv6kernel13ConvUniversalINS1_16ConvProblemShapeILNS1_8OperatorE1ELi2EEENS1_10collective14CollectiveConvINS1_46MainloopSm90TmaGmmaWarpSpecializedImplicitGemmILS5_1ELi11ELi2EN4cute5tupleIJNSA_1CILi1EEESD_SD_EEENS1_36KernelImplicitTmaWarpSpecializedSm90ELi1EEENSB_IJNSC_ILi256EEENSC_ILi64EEENSB_IJNSC_ILi32EEEEEEEEENS_6half_tESM_NSA_8TiledMMAINSA_8MMA_AtomIJNSA_4SM904GMMA25MMA_64x64x16_F32F16F16_SSILNSQ_5MajorE0ELSS_1ELNSQ_7ScaleInE1ELST_1EEEEEENSA_6LayoutISE_NSB_IJNSC_ILi0EEESX_SX_EEEEENSB_IJNSA_10UnderscoreES10_S10_EEEEENS7_6detail26Sm90ImplicitGemmTileTraitsINSA_20SM90_TMA_LOAD_IM2COLENSA_14ComposedLayoutINSA_7SwizzleILi2ELi4ELi3EEENSA_18smem_ptr_flag_bitsILi16EEENSW_INSB_IJNSB_IJNSC_ILi8EEESJ_EEENSB_IJSJ_SD_EEENSB_IJSD_NSC_ILi11EEEEEEEEENSB_IJNSB_IJSJ_SH_EEENSB_IJSD_SX_EEENSB_IJSX_NSC_ILi8192EEEEEEEEEEEEEvEENS14_INSA_13SM90_TMA_LOADENS16_INS17_ILi3ELi4ELi3EEES1A_NSW_INSB_IJNSB_IJSI_SD_EEENSB_IJS1B_NSC_ILi4EEEEEES1F_EEENSB_IJS1I_NSB_IJSI_NSC_ILi512EEEEEENSB_IJSX_NSC_ILi2048EEEEEEEEEEEEEvEEEENS_8epilogue10collective6detail29Sm90TmaWarpSpecializedAdapterINS25_15DefaultEpilogueISM_NSB_IJNSB_IJlllEEESD_SX_EEES2A_NS24_6thread17LinearCombinationISM_Li1EffLNS2B_9ScaleType4KindE0ELNS_15FloatRoundStyleE2ESM_EENS_4gemm15EpilogueDefaultEEEEEvvEEEEvNT_6ParamsE --------------------------
	.section	.nv.shared._ZN7cutlass13device_kernelINS_4conv6kernel13ConvUniversalINS1_16ConvProblemShapeILNS1_8OperatorE1ELi2EEENS1_10collective14CollectiveConvINS1_46MainloopSm90TmaGmmaWarpSpecializedImplicitGemmILS5_1ELi11ELi2EN4cute5tupleIJNSA_1CILi1EEESD_SD_EEENS1_36KernelImplicitTmaWarpSpecializedSm90ELi1EEENSB_IJNSC_ILi256EEENSC_ILi64EEENSB_IJNSC_ILi32EEEEEEEEENS_6half_tESM_NSA_8TiledMMAINSA_8MMA_AtomIJNSA_4SM904GMMA25MMA_64x64x16_F32F16F16_SSILNSQ_5MajorE0ELSS_1ELNSQ_7ScaleInE1ELST_1EEEEEENSA_6LayoutISE_NSB_IJNSC_ILi0EEESX_SX_EEEEENSB_IJNSA_10UnderscoreES10_S10_EEEEENS7_6detail26Sm90ImplicitGemmTileTraitsINSA_20SM90_TMA_LOAD_IM2COLENSA_14ComposedLayoutINSA_7SwizzleILi2ELi4ELi3EEENSA_18smem_ptr_flag_bitsILi16EEENSW_INSB_IJNSB_IJNSC_ILi8EEESJ_EEENSB_IJSJ_SD_EEENSB_IJSD_NSC_ILi11EEEEEEEEENSB_IJNSB_IJSJ_SH_EEENSB_IJSD_SX_EEENSB_IJSX_NSC_ILi8192EEEEEEEEEEEEEvEENS14_INSA_13SM90_TMA_LOADENS16_INS17_ILi3ELi4ELi3EEES1A_NSW_INSB_IJNSB_IJSI_SD_EEENSB_IJS1B_NSC_ILi4EEEEEES1F_EEENSB_IJS1I_NSB_IJSI_NSC_ILi512EEEEEENSB_IJSX_NSC_ILi2048EEEEEEEEEEEEEvEEEENS_8epilogue10collective6detail29Sm90TmaWarpSpecializedAdapterINS25_15DefaultEpilogueISM_NSB_IJNSB_IJlllEEESD_SX_EEES2A_NS24_6thread17LinearCombinationISM_Li1EffLNS2B_9ScaleType4KindE0ELNS_15FloatRoundStyleE2ESM_EENS_4gemm15EpilogueDefaultEEEEEvvEEEEvNT_6ParamsE,"aw",@nobits
	.sectionflags	@""
	.align	16
	.zero		1024


//--------------------- .nv.shared.reserved.0     --------------------------
	.section	.nv.shared.reserved.0,"aw",@nobits
	.weak		__nv_reservedSMEM_offset_0_alias
	.size		__nv_reservedSMEM_offset_0_alias, 0, 0
	.other		__nv_reservedSMEM_offset_0_alias,@"STO_CUDA_RESERVED_SHARED STV_DEFAULT"
__nv_reservedSMEM_offset_0_alias:
	.zero		0


//--------------------- .nv.global                --------------------------
	.section	.nv.global,"aw",@nobits
.nv.global:
	.type		_ZN39_INTERNAL_7d3274ad_4_k_cu_2ed64a11_27754cute1_E,@object
	.size		_ZN39_INTERNAL_7d3274ad_4_k_cu_2ed64a11_27754cute1_E,(_ZN39_INTERNAL_7d3274ad_4_k_cu_2ed64a11_27754cuda3std3__45__cpo6cbeginE - _ZN39_INTERNAL_7d3274ad_4_k_cu_2ed64a11_27754cute1_E)
_ZN39_INTERNAL_7d3274ad_4_k_cu_2ed64a11_27754cute1_E:
	.zero		1
	.type		_ZN39_INTERNAL_7d3274ad_4_k_cu_2ed64a11_27754cuda3std3__45__cpo6cbeginE,@object
	.size		_ZN39_INTERNAL_7d3274ad_4_k_cu_2ed64a11_27754cuda3std3__45__cpo6cbeginE,(_ZN39_INTERNAL_7d3274ad_4_k_cu_2ed64a11_27754cuda3std3__48in_placeE - _ZN39_INTERNAL_7d3274ad_4_k_cu_2ed64a11_27754cuda3std3__45__cpo6cbeginE)
_ZN39_INTERNAL_7d3274ad_4_k_cu_2ed64a11_27754cuda3std3__45__cpo6cbeginE:
	.zero		1
	.type		_ZN39_INTERNAL_7d3274ad_4_k_cu_2ed64a11_27754cuda3std3__48in_placeE,@object
	.size		_ZN39_INTERNAL_7d3274ad_4_k_cu_2ed64a11_27754cuda3std3__48in_placeE,(_ZN39_INTERNAL_7d3274ad_4_k_cu_2ed64a11_27754cuda3std6ranges3__45__cpo9iter_moveE - _ZN39_INTERNAL_7d3274ad_4_k_cu_2ed64a11_27754cuda3std3__48in_placeE)
_ZN39_INTERNAL_7d3274ad_4_k_cu_2ed64a11_27754cuda3std3__48in_placeE:
	.zero		1
	.type		_ZN39_INTERNAL_7d3274ad_4_k_cu_2ed64a11_27754cuda3std6ranges3__45__cpo9iter_moveE,@object
	.size		_ZN39_INTERNAL_7d3274ad_4_k_cu_2ed64a11_27754cuda3std6ranges3__45__cpo9iter_moveE,(_ZN39_INTERNAL_7d3274ad_4_k_cu_2ed64a11_27754cuda3std3__45__cpo5beginE - _ZN39_INTERNAL_7d3274ad_4_k_cu_2ed64a11_27754cuda3std6ranges3__45__cpo9iter_moveE)
_ZN39_INTERNAL_7d3274ad_4_k_cu_2ed64a11_27754cuda3std6ranges3__45__cpo9iter_moveE:
	.zero		1
	.type		_ZN39_INTERNAL_7d3274ad_4_k_cu_2ed64a11_27754cuda3std3__45__cpo5beginE,@object
	.size		_ZN39_INTERNAL_7d3274ad_4_k_cu_2ed64a11_27754cuda3std3__45__cpo5beginE,(_ZN39_INTERNAL_7d3274ad_4_k_cu_2ed64a11_27754cuda3std3__441_GLOBAL__N__7d3274ad_4_k_cu_2ed64a11_27756ignoreE - _ZN39_INTERNAL_7d3274ad_4_k_cu_2ed64a11_27754cuda3std3__45__cpo5beginE)
_ZN39_INTERNAL_7d3274ad_4_k_cu_2ed64a11_27754cuda3std3__45__cpo5beginE:
	.zero		1
	.type		_ZN39_INTERNAL_7d3274ad_4_k_cu_2ed64a11_27754cuda3std3__441_GLOBAL__N__7d3274ad_4_k_cu_2ed64a11_27756ignoreE,@object
	.size		_ZN39_INTERNAL_7d3274ad_4_k_cu_2ed64a11_27754cuda3std3__441_GLOBAL__N__7d3274ad_4_k_cu_2ed64a11_27756ignoreE,(_ZN39_INTERNAL_7d3274ad_4_k_cu_2ed64a11_27754cute7productE - _ZN39_INTERNAL_7d3274ad_4_k_cu_2ed64a11_27754cuda3std3__441_GLOBAL__N__7d3274ad_4_k_cu_2ed64a11_27756ignoreE)
_ZN39_INTERNAL_7d3274ad_4_k_cu_2ed64a11_27754cuda3std3__441_GLOBAL__N__7d3274ad_4_k_cu_2ed64a11_27756ignoreE:
	.zero		1
	.type		_ZN39_INTERNAL_7d3274ad_4_k_cu_2ed64a11_27754cute7productE,@object
	.size		_ZN39_INTERNAL_7d3274ad_4_k_cu_2ed64a11_27754cute7productE,(_ZN39_INTERNAL_7d3274ad_4_k_cu_2ed64a11_27754cuda3std3__45__cpo3endE - _ZN39_INTERNAL_7d3274ad_4_k_cu_2ed64a11_27754cute7productE)
_ZN39_INTERNAL_7d3274ad_4_k_cu_2ed64a11_27754cute7productE:
	.zero		1
	.type		_ZN39_INTERNAL_7d3274ad_4_k_cu_2ed64a11_27754cuda3std3__45__cpo3endE,@object
	.size		_ZN39_INTERNAL_7d3274ad_4_k_cu_2ed64a11_27754cuda3std3__45__cpo3endE,(_ZN39_INTERNAL_7d3274ad_4_k_cu_2ed64a11_27754cuda3std3__419piecewise_constructE - _ZN39_INTERNAL_7d3274ad_4_k_cu_2ed64a11_27754cuda3std3__45__cpo3endE)
_ZN39_INTERNAL_7d3274ad_4_k_cu_2ed64a11_27754cuda3std3__45__cpo3endE:
	.zero		1
	.type		_ZN39_INTERNAL_7d3274ad_4_k_cu_2ed64a11_27754cuda3std3__419piecewise_constructE,@object
	.size		_ZN39_INTERNAL_7d3274ad_4_k_cu_2ed64a11_27754cuda3std3__419piecewise_constructE,(_ZN39_INTERNAL_7d3274ad_4_k_cu_2ed64a11_27754cuda3std3__45__cpo4cendE - _ZN39_INTERNAL_7d3274ad_4_k_cu_2ed64a11_27754cuda3std3__419piecewise_constructE)
_ZN39_INTERNAL_7d3274ad_4_k_cu_2ed64a11_27754cuda3std3__419piecewise_constructE:
	.zero		1
	.type		_ZN39_INTERNAL_7d3274ad_4_k_cu_2ed64a11_27754cuda3std3__45__cpo4cendE,@object
	.size		_ZN39_INTERNAL_7d3274ad_4_k_cu_2ed64a11_27754cuda3std3__45__cpo4cendE,(_ZN39_INTERNAL_7d3274ad_4_k_cu_2ed64a11_27754cuda3std6ranges3__45__cpo4swapE - _ZN39_INTERNAL_7d3274ad_4_k_cu_2ed64a11_27754cuda3std3__45__cpo4cendE)
_ZN39_INTERNAL_7d3274ad_4_k_cu_2ed64a11_27754cuda3std3__45__cpo4cendE:
	.zero		1
	.type		_ZN39_INTERNAL_7d3274ad_4_k_cu_2ed64a11_27754cuda3std6ranges3__45__cpo4swapE,@object
	.size		_ZN39_INTERNAL_7d3274ad_4_k_cu_2ed64a11_27754cuda3std6ranges3__45__cpo4swapE,(.L_7 - _ZN39_INTERNAL_7d3274ad_4_k_cu_2ed64a11_27754cuda3std6ranges3__45__cpo4swapE)
_ZN39_INTERNAL_7d3274ad_4_k_cu_2ed64a11_27754cuda3std6ranges3__45__cpo4swapE:
	.zero		1
.L_7:


//--------------------- .nv.constant0._ZN7cutlass13device_kernelINS_4conv6kernel13ConvUniversalINS1_16ConvProblemShapeILNS1_8OperatorE1ELi2EEENS1_10collective14CollectiveConvINS1_46MainloopSm90TmaGmmaWarpSpecializedImplicitGemmILS5_1ELi11ELi2EN4cute5tupleIJNSA_1CILi1EEESD_SD_EEENS1_36KernelImplicitTmaWarpSpecializedSm90ELi1EEENSB_IJNSC_ILi256EEENSC_ILi64EEENSB_IJNSC_ILi32EEEEEEEEENS_6half_tESM_NSA_8TiledMMAINSA_8MMA_AtomIJNSA_4SM904GMMA25MMA_64x64x16_F32F16F16_SSILNSQ_5MajorE0ELSS_1ELNSQ_7ScaleInE1ELST_1EEEEEENSA_6LayoutISE_NSB_IJNSC_ILi0EEESX_SX_EEEEENSB_IJNSA_10UnderscoreES10_S10_EEEEENS7_6detail26Sm90ImplicitGemmTileTraitsINSA_20SM90_TMA_LOAD_IM2COLENSA_14ComposedLayoutINSA_7SwizzleILi2ELi4ELi3EEENSA_18smem_ptr_flag_bitsILi16EEENSW_INSB_IJNSB_IJNSC_ILi8EEESJ_EEENSB_IJSJ_SD_EEENSB_IJSD_NSC_ILi11EEEEEEEEENSB_IJNSB_IJSJ_SH_EEENSB_IJSD_SX_EEENSB_IJSX_NSC_ILi8192EEEEEEEEEEEEEvEENS14_INSA_13SM90_TMA_LOADENS16_INS17_ILi3ELi4ELi3EEES1A_NSW_INSB_IJNSB_IJSI_SD_EEENSB_IJS1B_NSC_ILi4EEEEEES1F_EEENSB_IJS1I_NSB_IJSI_NSC_ILi512EEEEEENSB_IJSX_NSC_ILi2048EEEEEEEEEEEEEvEEEENS_8epilogue10collective6detail29Sm90TmaWarpSpecializedAdapterINS25_15DefaultEpilogueISM_NSB_IJNSB_IJlllEEESD_SX_EEES2A_NS24_6thread17LinearCombinationISM_Li1EffLNS2B_9ScaleType4KindE0ELNS_15FloatRoundStyleE2ESM_EENS_4gemm15EpilogueDefaultEEEEEvvEEEEvNT_6ParamsE --------------------------
	.section	.nv.constant0._ZN7cutlass13device_kernelINS_4conv6kernel13ConvUniversalINS1_16ConvProblemShapeILNS1_8OperatorE1ELi2EEENS1_10collective14CollectiveConvINS1_46MainloopSm90TmaGmmaWarpSpecializedImplicitGemmILS5_1ELi11ELi2EN4cute5tupleIJNSA_1CILi1EEESD_SD_EEENS1_36KernelImplicitTmaWarpSpecializedSm90ELi1EEENSB_IJNSC_ILi256EEENSC_ILi64EEENSB_IJNSC_ILi32EEEEEEEEENS_6half_tESM_NSA_8TiledMMAINSA_8MMA_AtomIJNSA_4SM904GMMA25MMA_64x64x16_F32F16F16_SSILNSQ_5MajorE0ELSS_1ELNSQ_7ScaleInE1ELST_1EEEEEENSA_6LayoutISE_NSB_IJNSC_ILi0EEESX_SX_EEEEENSB_IJNSA_10UnderscoreES10_S10_EEEEENS7_6detail26Sm90ImplicitGemmTileTraitsINSA_20SM90_TMA_LOAD_IM2COLENSA_14ComposedLayoutINSA_7SwizzleILi2ELi4ELi3EEENSA_18smem_ptr_flag_bitsILi16EEENSW_INSB_IJNSB_IJNSC_ILi8EEESJ_EEENSB_IJSJ_SD_EEENSB_IJSD_NSC_ILi11EEEEEEEEENSB_IJNSB_IJSJ_SH_EEENSB_IJSD_SX_EEENSB_IJSX_NSC_ILi8192EEEEEEEEEEEEEvEENS14_INSA_13SM90_TMA_LOADENS16_INS17_ILi3ELi4ELi3EEES1A_NSW_INSB_IJNSB_IJSI_SD_EEENSB_IJS1B_NSC_ILi4EEEEEES1F_EEENSB_IJS1I_NSB_IJSI_NSC_ILi512EEEEEENSB_IJSX_NSC_ILi2048EEEEEEEEEEEEEvEEEENS_8epilogue10collective6detail29Sm90TmaWarpSpecializedAdapterINS25_15DefaultEpilogueISM_NSB_IJNSB_IJlllEEESD_SX_EEES2A_NS24_6thread17LinearCombinationISM_Li1EffLNS2B_9ScaleType4KindE0ELNS_15FloatRoundStyleE2ESM_EENS_4gemm15EpilogueDefaultEEEEEvvEEEEvNT_6ParamsE,"a",@progbits
	.sectionflags	@""
	.align	4
.nv.constant0._ZN7cutlass13device_kernelINS_4conv6kernel13ConvUniversalINS1_16ConvProblemShapeILNS1_8OperatorE1ELi2EEENS1_10collective14CollectiveConvINS1_46MainloopSm90TmaGmmaWarpSpecializedImplicitGemmILS5_1ELi11ELi2EN4cute5tupleIJNSA_1CILi1EEESD_SD_EEENS1_36KernelImplicitTmaWarpSpecializedSm90ELi1EEENSB_IJNSC_ILi256EEENSC_ILi64EEENSB_IJNSC_ILi32EEEEEEEEENS_6half_tESM_NSA_8TiledMMAINSA_8MMA_AtomIJNSA_4SM904GMMA25MMA_64x64x16_F32F16F16_SSILNSQ_5MajorE0ELSS_1ELNSQ_7ScaleInE1ELST_1EEEEEENSA_6LayoutISE_NSB_IJNSC_ILi0EEESX_SX_EEEEENSB_IJNSA_10UnderscoreES10_S10_EEEEENS7_6detail26Sm90ImplicitGemmTileTraitsINSA_20SM90_TMA_LOAD_IM2COLENSA_14ComposedLayoutINSA_7SwizzleILi2ELi4ELi3EEENSA_18smem_ptr_flag_bitsILi16EEENSW_INSB_IJNSB_IJNSC_ILi8EEESJ_EEENSB_IJSJ_SD_EEENSB_IJSD_NSC_ILi11EEEEEEEEENSB_IJNSB_IJSJ_SH_EEENSB_IJSD_SX_EEENSB_IJSX_NSC_ILi8192EEEEEEEEEEEEEvEENS14_INSA_13SM90_TMA_LOADENS16_INS17_ILi3ELi4ELi3EEES1A_NSW_INSB_IJNSB_IJSI_SD_EEENSB_IJS1B_NSC_ILi4EEEEEES1F_EEENSB_IJS1I_NSB_IJSI_NSC_ILi512EEEEEENSB_IJSX_NSC_ILi2048EEEEEEEEEEEEEvEEEENS_8epilogue10collective6detail29Sm90TmaWarpSpecializedAdapterINS25_15DefaultEpilogueISM_NSB_IJNSB_IJlllEEESD_SX_EEES2A_NS24_6thread17LinearCombinationISM_Li1EffLNS2B_9ScaleType4KindE0ELNS_15FloatRoundStyleE2ESM_EENS_4gemm15EpilogueDefaultEEEEEvvEEEEvNT_6ParamsE:
	.zero		1536


//--------------------- SYMBOLS --------------------------

	.type		.nv.reservedSmem.offset0,@object
	.size		.nv.reservedSmem.offset0,0x4
